//
// Generated by NVIDIA NVVM Compiler
//
// Compiler Build ID: CL-36424714
// Cuda compilation tools, release 13.0, V13.0.88
// Based on NVVM 20.0.0
//

.version 9.0
.target sm_100
.address_size 64

	// .globl	_Z17blockedASAPPhase1iPiii
// _ZZ17blockedASAPPhase1iPiiiE16shareDistInBlock has been demoted
// _ZZ17blockedASAPPhase2iPiiiE21shareDistInBlockPivot has been demoted
// _ZZ17blockedASAPPhase2iPiiiE24shareDistInBlockOtherRow has been demoted
// _ZZ17blockedASAPPhase2iPiiiE24shareDistInBlockOtherCol has been demoted
// _ZZ17blockedASAPPhase3iPiiiE24shareDistInBlockPivotRow has been demoted
// _ZZ17blockedASAPPhase3iPiiiE24shareDistInBlockPivotCol has been demoted

.visible .entry _Z17blockedASAPPhase1iPiii(
	.param .u32 _Z17blockedASAPPhase1iPiii_param_0,
	.param .u64 .ptr .align 1 _Z17blockedASAPPhase1iPiii_param_1,
	.param .u32 _Z17blockedASAPPhase1iPiii_param_2,
	.param .u32 _Z17blockedASAPPhase1iPiii_param_3
)
{
	.reg .pred 	%p<10>;
	.reg .b32 	%r<157>;
	.reg .b64 	%rd<5>;
	// demoted variable
	.shared .align 4 .b8 _ZZ17blockedASAPPhase1iPiiiE16shareDistInBlock[4096];
	ld.param.u32 	%r24, [_Z17blockedASAPPhase1iPiii_param_0];
	ld.param.u64 	%rd2, [_Z17blockedASAPPhase1iPiii_param_1];
	ld.param.u32 	%r25, [_Z17blockedASAPPhase1iPiii_param_2];
	ld.param.u32 	%r23, [_Z17blockedASAPPhase1iPiii_param_3];
	cvta.to.global.u64 	%rd3, %rd2;
	mul.lo.s32 	%r26, %r23, %r24;
	mov.u32 	%r27, %tid.y;
	add.s32 	%r28, %r26, %r27;
	mov.u32 	%r1, %tid.x;
	add.s32 	%r29, %r26, %r1;
	mad.lo.s32 	%r30, %r28, %r25, %r29;
	mul.wide.s32 	%rd4, %r30, 4;
	add.s64 	%rd1, %rd3, %rd4;
	ld.global.u32 	%r31, [%rd1];
	mul.lo.s32 	%r2, %r23, %r27;
	add.s32 	%r32, %r2, %r1;
	shl.b32 	%r33, %r32, 2;
	mov.u32 	%r34, _ZZ17blockedASAPPhase1iPiiiE16shareDistInBlock;
	add.s32 	%r3, %r34, %r33;
	st.shared.u32 	[%r3], %r31;
	bar.sync 	0;
	setp.lt.s32 	%p1, %r23, 1;
	@%p1 bra 	$L__BB0_12;
	and.b32  	%r4, %r23, 7;
	setp.lt.u32 	%p2, %r23, 8;
	mov.b32 	%r155, 0;
	@%p2 bra 	$L__BB0_4;
	and.b32  	%r155, %r23, 2147483640;
	neg.s32 	%r153, %r155;
	shl.b32 	%r36, %r1, 2;
	add.s32 	%r152, %r34, %r36;
	shl.b32 	%r8, %r23, 5;
	shl.b32 	%r38, %r2, 2;
	add.s32 	%r39, %r38, %r34;
	add.s32 	%r151, %r39, 16;
	shl.b32 	%r10, %r23, 2;
$L__BB0_3:
	.pragma "nounroll";
	ld.shared.u32 	%r40, [%r3];
	ld.shared.u32 	%r41, [%r151+-16];
	ld.shared.u32 	%r42, [%r152];
	add.s32 	%r43, %r42, %r41;
	min.s32 	%r44, %r40, %r43;
	st.shared.u32 	[%r3], %r44;
	bar.sync 	0;
	ld.shared.u32 	%r45, [%r3];
	ld.shared.u32 	%r46, [%r151+-12];
	add.s32 	%r47, %r152, %r10;
	ld.shared.u32 	%r48, [%r47];
	add.s32 	%r49, %r48, %r46;
	min.s32 	%r50, %r45, %r49;
	st.shared.u32 	[%r3], %r50;
	bar.sync 	0;
	ld.shared.u32 	%r51, [%r3];
	ld.shared.u32 	%r52, [%r151+-8];
	add.s32 	%r53, %r47, %r10;
	ld.shared.u32 	%r54, [%r53];
	add.s32 	%r55, %r54, %r52;
	min.s32 	%r56, %r51, %r55;
	st.shared.u32 	[%r3], %r56;
	bar.sync 	0;
	ld.shared.u32 	%r57, [%r3];
	ld.shared.u32 	%r58, [%r151+-4];
	add.s32 	%r59, %r53, %r10;
	ld.shared.u32 	%r60, [%r59];
	add.s32 	%r61, %r60, %r58;
	min.s32 	%r62, %r57, %r61;
	st.shared.u32 	[%r3], %r62;
	bar.sync 	0;
	ld.shared.u32 	%r63, [%r3];
	ld.shared.u32 	%r64, [%r151];
	add.s32 	%r65, %r59, %r10;
	ld.shared.u32 	%r66, [%r65];
	add.s32 	%r67, %r66, %r64;
	min.s32 	%r68, %r63, %r67;
	st.shared.u32 	[%r3], %r68;
	bar.sync 	0;
	ld.shared.u32 	%r69, [%r3];
	ld.shared.u32 	%r70, [%r151+4];
	add.s32 	%r71, %r65, %r10;
	ld.shared.u32 	%r72, [%r71];
	add.s32 	%r73, %r72, %r70;
	min.s32 	%r74, %r69, %r73;
	st.shared.u32 	[%r3], %r74;
	bar.sync 	0;
	ld.shared.u32 	%r75, [%r3];
	ld.shared.u32 	%r76, [%r151+8];
	add.s32 	%r77, %r71, %r10;
	ld.shared.u32 	%r78, [%r77];
	add.s32 	%r79, %r78, %r76;
	min.s32 	%r80, %r75, %r79;
	st.shared.u32 	[%r3], %r80;
	bar.sync 	0;
	ld.shared.u32 	%r81, [%r3];
	ld.shared.u32 	%r82, [%r151+12];
	add.s32 	%r83, %r77, %r10;
	ld.shared.u32 	%r84, [%r83];
	add.s32 	%r85, %r84, %r82;
	min.s32 	%r86, %r81, %r85;
	st.shared.u32 	[%r3], %r86;
	bar.sync 	0;
	add.s32 	%r153, %r153, 8;
	add.s32 	%r152, %r152, %r8;
	add.s32 	%r151, %r151, 32;
	setp.ne.s32 	%p3, %r153, 0;
	@%p3 bra 	$L__BB0_3;
$L__BB0_4:
	setp.eq.s32 	%p4, %r4, 0;
	@%p4 bra 	$L__BB0_12;
	and.b32  	%r18, %r23, 3;
	setp.lt.u32 	%p5, %r4, 4;
	@%p5 bra 	$L__BB0_7;
	ld.shared.u32 	%r87, [%r3];
	add.s32 	%r88, %r155, %r2;
	shl.b32 	%r89, %r88, 2;
	add.s32 	%r91, %r34, %r89;
	ld.shared.u32 	%r92, [%r91];
	mad.lo.s32 	%r93, %r155, %r23, %r1;
	shl.b32 	%r94, %r93, 2;
	add.s32 	%r95, %r34, %r94;
	ld.shared.u32 	%r96, [%r95];
	add.s32 	%r97, %r96, %r92;
	min.s32 	%r98, %r87, %r97;
	st.shared.u32 	[%r3], %r98;
	bar.sync 	0;
	ld.shared.u32 	%r99, [%r3];
	ld.shared.u32 	%r100, [%r91+4];
	shl.b32 	%r101, %r23, 2;
	add.s32 	%r102, %r95, %r101;
	ld.shared.u32 	%r103, [%r102];
	add.s32 	%r104, %r103, %r100;
	min.s32 	%r105, %r99, %r104;
	st.shared.u32 	[%r3], %r105;
	bar.sync 	0;
	ld.shared.u32 	%r106, [%r3];
	ld.shared.u32 	%r107, [%r91+8];
	add.s32 	%r108, %r102, %r101;
	ld.shared.u32 	%r109, [%r108];
	add.s32 	%r110, %r109, %r107;
	min.s32 	%r111, %r106, %r110;
	st.shared.u32 	[%r3], %r111;
	bar.sync 	0;
	ld.shared.u32 	%r112, [%r3];
	ld.shared.u32 	%r113, [%r91+12];
	add.s32 	%r114, %r108, %r101;
	ld.shared.u32 	%r115, [%r114];
	add.s32 	%r116, %r115, %r113;
	min.s32 	%r117, %r112, %r116;
	st.shared.u32 	[%r3], %r117;
	bar.sync 	0;
	add.s32 	%r155, %r155, 4;
$L__BB0_7:
	setp.eq.s32 	%p6, %r18, 0;
	@%p6 bra 	$L__BB0_12;
	setp.eq.s32 	%p7, %r18, 1;
	@%p7 bra 	$L__BB0_10;
	ld.shared.u32 	%r118, [%r3];
	add.s32 	%r119, %r155, %r2;
	shl.b32 	%r120, %r119, 2;
	add.s32 	%r122, %r34, %r120;
	ld.shared.u32 	%r123, [%r122];
	mad.lo.s32 	%r124, %r155, %r23, %r1;
	shl.b32 	%r125, %r124, 2;
	add.s32 	%r126, %r34, %r125;
	ld.shared.u32 	%r127, [%r126];
	add.s32 	%r128, %r127, %r123;
	min.s32 	%r129, %r118, %r128;
	st.shared.u32 	[%r3], %r129;
	bar.sync 	0;
	ld.shared.u32 	%r130, [%r3];
	ld.shared.u32 	%r131, [%r122+4];
	shl.b32 	%r132, %r23, 2;
	add.s32 	%r133, %r126, %r132;
	ld.shared.u32 	%r134, [%r133];
	add.s32 	%r135, %r134, %r131;
	min.s32 	%r136, %r130, %r135;
	st.shared.u32 	[%r3], %r136;
	bar.sync 	0;
	add.s32 	%r155, %r155, 2;
$L__BB0_10:
	and.b32  	%r137, %r23, 1;
	setp.eq.b32 	%p8, %r137, 1;
	not.pred 	%p9, %p8;
	@%p9 bra 	$L__BB0_12;
	ld.shared.u32 	%r138, [%r3];
	add.s32 	%r139, %r155, %r2;
	shl.b32 	%r140, %r139, 2;
	add.s32 	%r142, %r34, %r140;
	ld.shared.u32 	%r143, [%r142];
	mad.lo.s32 	%r144, %r155, %r23, %r1;
	shl.b32 	%r145, %r144, 2;
	add.s32 	%r146, %r34, %r145;
	ld.shared.u32 	%r147, [%r146];
	add.s32 	%r148, %r147, %r143;
	min.s32 	%r149, %r138, %r148;
	st.shared.u32 	[%r3], %r149;
	bar.sync 	0;
$L__BB0_12:
	ld.shared.u32 	%r150, [%r3];
	st.global.u32 	[%rd1], %r150;
	ret;

}
	// .globl	_Z17blockedASAPPhase2iPiii
.visible .entry _Z17blockedASAPPhase2iPiii(
	.param .u32 _Z17blockedASAPPhase2iPiii_param_0,
	.param .u64 .ptr .align 1 _Z17blockedASAPPhase2iPiii_param_1,
	.param .u32 _Z17blockedASAPPhase2iPiii_param_2,
	.param .u32 _Z17blockedASAPPhase2iPiii_param_3
)
{
	.reg .pred 	%p<11>;
	.reg .b32 	%r<263>;
	.reg .b64 	%rd<9>;
	// demoted variable
	.shared .align 4 .b8 _ZZ17blockedASAPPhase2iPiiiE21shareDistInBlockPivot[4096];
	// demoted variable
	.shared .align 4 .b8 _ZZ17blockedASAPPhase2iPiiiE24shareDistInBlockOtherRow[4096];
	// demoted variable
	.shared .align 4 .b8 _ZZ17blockedASAPPhase2iPiiiE24shareDistInBlockOtherCol[4096];
	ld.param.u32 	%r45, [_Z17blockedASAPPhase2iPiii_param_0];
	ld.param.u64 	%rd3, [_Z17blockedASAPPhase2iPiii_param_1];
	ld.param.u32 	%r46, [_Z17blockedASAPPhase2iPiii_param_2];
	ld.param.u32 	%r47, [_Z17blockedASAPPhase2iPiii_param_3];
	mov.u32 	%r1, %ctaid.x;
	setp.eq.s32 	%p1, %r1, %r45;
	@%p1 bra 	$L__BB1_14;
	cvta.to.global.u64 	%rd4, %rd3;
	mul.lo.s32 	%r48, %r47, %r45;
	mov.u32 	%r49, %tid.y;
	add.s32 	%r50, %r48, %r49;
	mov.u32 	%r2, %tid.x;
	add.s32 	%r51, %r48, %r2;
	mul.lo.s32 	%r52, %r47, %r1;
	add.s32 	%r53, %r52, %r2;
	add.s32 	%r54, %r52, %r49;
	mul.lo.s32 	%r55, %r50, %r46;
	add.s32 	%r56, %r55, %r51;
	mul.wide.s32 	%rd5, %r56, 4;
	add.s64 	%rd6, %rd4, %rd5;
	ld.global.u32 	%r57, [%rd6];
	mul.lo.s32 	%r3, %r47, %r49;
	add.s32 	%r58, %r3, %r2;
	shl.b32 	%r59, %r58, 2;
	mov.u32 	%r60, _ZZ17blockedASAPPhase2iPiiiE21shareDistInBlockPivot;
	add.s32 	%r61, %r60, %r59;
	st.shared.u32 	[%r61], %r57;
	add.s32 	%r62, %r53, %r55;
	mul.wide.s32 	%rd7, %r62, 4;
	add.s64 	%rd1, %rd4, %rd7;
	ld.global.u32 	%r63, [%rd1];
	mov.u32 	%r64, _ZZ17blockedASAPPhase2iPiiiE24shareDistInBlockOtherRow;
	add.s32 	%r4, %r64, %r59;
	st.shared.u32 	[%r4], %r63;
	mad.lo.s32 	%r65, %r54, %r46, %r51;
	mul.wide.s32 	%rd8, %r65, 4;
	add.s64 	%rd2, %rd4, %rd8;
	ld.global.u32 	%r66, [%rd2];
	mov.u32 	%r67, _ZZ17blockedASAPPhase2iPiiiE24shareDistInBlockOtherCol;
	add.s32 	%r5, %r67, %r59;
	st.shared.u32 	[%r5], %r66;
	bar.sync 	0;
	setp.lt.s32 	%p2, %r47, 1;
	ld.shared.u32 	%r262, [%r4];
	ld.shared.u32 	%r261, [%r5];
	@%p2 bra 	$L__BB1_13;
	and.b32  	%r8, %r47, 7;
	setp.lt.u32 	%p3, %r47, 8;
	mov.b32 	%r257, 0;
	@%p3 bra 	$L__BB1_5;
	and.b32  	%r257, %r47, 2147483640;
	neg.s32 	%r249, %r257;
	shl.b32 	%r248, %r2, 2;
	shl.b32 	%r12, %r47, 5;
	shl.b32 	%r69, %r3, 2;
	add.s32 	%r247, %r69, 16;
	shl.b32 	%r14, %r47, 2;
$L__BB1_4:
	.pragma "nounroll";
	add.s32 	%r71, %r60, %r247;
	ld.shared.u32 	%r72, [%r71+-16];
	add.s32 	%r74, %r64, %r248;
	ld.shared.u32 	%r75, [%r74];
	add.s32 	%r76, %r75, %r72;
	min.s32 	%r77, %r262, %r76;
	st.shared.u32 	[%r4], %r77;
	add.s32 	%r79, %r67, %r247;
	ld.shared.u32 	%r80, [%r79+-16];
	add.s32 	%r81, %r60, %r248;
	ld.shared.u32 	%r82, [%r81];
	add.s32 	%r83, %r82, %r80;
	min.s32 	%r84, %r261, %r83;
	st.shared.u32 	[%r5], %r84;
	ld.shared.u32 	%r85, [%r71+-12];
	add.s32 	%r86, %r74, %r14;
	ld.shared.u32 	%r87, [%r86];
	add.s32 	%r88, %r87, %r85;
	min.s32 	%r89, %r77, %r88;
	st.shared.u32 	[%r4], %r89;
	ld.shared.u32 	%r90, [%r79+-12];
	add.s32 	%r91, %r81, %r14;
	ld.shared.u32 	%r92, [%r91];
	add.s32 	%r93, %r92, %r90;
	min.s32 	%r94, %r84, %r93;
	st.shared.u32 	[%r5], %r94;
	ld.shared.u32 	%r95, [%r71+-8];
	add.s32 	%r96, %r86, %r14;
	ld.shared.u32 	%r97, [%r96];
	add.s32 	%r98, %r97, %r95;
	min.s32 	%r99, %r89, %r98;
	st.shared.u32 	[%r4], %r99;
	ld.shared.u32 	%r100, [%r79+-8];
	add.s32 	%r101, %r91, %r14;
	ld.shared.u32 	%r102, [%r101];
	add.s32 	%r103, %r102, %r100;
	min.s32 	%r104, %r94, %r103;
	st.shared.u32 	[%r5], %r104;
	ld.shared.u32 	%r105, [%r71+-4];
	add.s32 	%r106, %r96, %r14;
	ld.shared.u32 	%r107, [%r106];
	add.s32 	%r108, %r107, %r105;
	min.s32 	%r109, %r99, %r108;
	st.shared.u32 	[%r4], %r109;
	ld.shared.u32 	%r110, [%r79+-4];
	add.s32 	%r111, %r101, %r14;
	ld.shared.u32 	%r112, [%r111];
	add.s32 	%r113, %r112, %r110;
	min.s32 	%r114, %r104, %r113;
	st.shared.u32 	[%r5], %r114;
	ld.shared.u32 	%r115, [%r71];
	add.s32 	%r116, %r106, %r14;
	ld.shared.u32 	%r117, [%r116];
	add.s32 	%r118, %r117, %r115;
	min.s32 	%r119, %r109, %r118;
	st.shared.u32 	[%r4], %r119;
	ld.shared.u32 	%r120, [%r79];
	add.s32 	%r121, %r111, %r14;
	ld.shared.u32 	%r122, [%r121];
	add.s32 	%r123, %r122, %r120;
	min.s32 	%r124, %r114, %r123;
	st.shared.u32 	[%r5], %r124;
	ld.shared.u32 	%r125, [%r71+4];
	add.s32 	%r126, %r116, %r14;
	ld.shared.u32 	%r127, [%r126];
	add.s32 	%r128, %r127, %r125;
	min.s32 	%r129, %r119, %r128;
	st.shared.u32 	[%r4], %r129;
	ld.shared.u32 	%r130, [%r79+4];
	add.s32 	%r131, %r121, %r14;
	ld.shared.u32 	%r132, [%r131];
	add.s32 	%r133, %r132, %r130;
	min.s32 	%r134, %r124, %r133;
	st.shared.u32 	[%r5], %r134;
	ld.shared.u32 	%r135, [%r71+8];
	add.s32 	%r136, %r126, %r14;
	ld.shared.u32 	%r137, [%r136];
	add.s32 	%r138, %r137, %r135;
	min.s32 	%r139, %r129, %r138;
	st.shared.u32 	[%r4], %r139;
	ld.shared.u32 	%r140, [%r79+8];
	add.s32 	%r141, %r131, %r14;
	ld.shared.u32 	%r142, [%r141];
	add.s32 	%r143, %r142, %r140;
	min.s32 	%r144, %r134, %r143;
	st.shared.u32 	[%r5], %r144;
	ld.shared.u32 	%r145, [%r71+12];
	add.s32 	%r146, %r136, %r14;
	ld.shared.u32 	%r147, [%r146];
	add.s32 	%r148, %r147, %r145;
	min.s32 	%r262, %r139, %r148;
	st.shared.u32 	[%r4], %r262;
	ld.shared.u32 	%r149, [%r79+12];
	add.s32 	%r150, %r141, %r14;
	ld.shared.u32 	%r151, [%r150];
	add.s32 	%r152, %r151, %r149;
	min.s32 	%r261, %r144, %r152;
	st.shared.u32 	[%r5], %r261;
	add.s32 	%r249, %r249, 8;
	add.s32 	%r248, %r248, %r12;
	add.s32 	%r247, %r247, 32;
	setp.ne.s32 	%p4, %r249, 0;
	@%p4 bra 	$L__BB1_4;
$L__BB1_5:
	setp.eq.s32 	%p5, %r8, 0;
	@%p5 bra 	$L__BB1_13;
	and.b32  	%r28, %r47, 3;
	setp.lt.u32 	%p6, %r8, 4;
	@%p6 bra 	$L__BB1_8;
	add.s32 	%r153, %r257, %r3;
	shl.b32 	%r154, %r153, 2;
	add.s32 	%r156, %r60, %r154;
	ld.shared.u32 	%r157, [%r156];
	mad.lo.s32 	%r158, %r257, %r47, %r2;
	shl.b32 	%r159, %r158, 2;
	add.s32 	%r161, %r64, %r159;
	ld.shared.u32 	%r162, [%r161];
	add.s32 	%r163, %r162, %r157;
	min.s32 	%r164, %r262, %r163;
	st.shared.u32 	[%r4], %r164;
	add.s32 	%r166, %r67, %r154;
	ld.shared.u32 	%r167, [%r166];
	add.s32 	%r168, %r60, %r159;
	ld.shared.u32 	%r169, [%r168];
	add.s32 	%r170, %r169, %r167;
	min.s32 	%r171, %r261, %r170;
	st.shared.u32 	[%r5], %r171;
	ld.shared.u32 	%r172, [%r156+4];
	shl.b32 	%r173, %r47, 2;
	add.s32 	%r174, %r161, %r173;
	ld.shared.u32 	%r175, [%r174];
	add.s32 	%r176, %r175, %r172;
	min.s32 	%r177, %r164, %r176;
	st.shared.u32 	[%r4], %r177;
	ld.shared.u32 	%r178, [%r166+4];
	add.s32 	%r179, %r168, %r173;
	ld.shared.u32 	%r180, [%r179];
	add.s32 	%r181, %r180, %r178;
	min.s32 	%r182, %r171, %r181;
	st.shared.u32 	[%r5], %r182;
	ld.shared.u32 	%r183, [%r156+8];
	add.s32 	%r184, %r174, %r173;
	ld.shared.u32 	%r185, [%r184];
	add.s32 	%r186, %r185, %r183;
	min.s32 	%r187, %r177, %r186;
	st.shared.u32 	[%r4], %r187;
	ld.shared.u32 	%r188, [%r166+8];
	add.s32 	%r189, %r179, %r173;
	ld.shared.u32 	%r190, [%r189];
	add.s32 	%r191, %r190, %r188;
	min.s32 	%r192, %r182, %r191;
	st.shared.u32 	[%r5], %r192;
	ld.shared.u32 	%r193, [%r156+12];
	add.s32 	%r194, %r184, %r173;
	ld.shared.u32 	%r195, [%r194];
	add.s32 	%r196, %r195, %r193;
	min.s32 	%r262, %r187, %r196;
	st.shared.u32 	[%r4], %r262;
	ld.shared.u32 	%r197, [%r166+12];
	add.s32 	%r198, %r189, %r173;
	ld.shared.u32 	%r199, [%r198];
	add.s32 	%r200, %r199, %r197;
	min.s32 	%r261, %r192, %r200;
	st.shared.u32 	[%r5], %r261;
	add.s32 	%r257, %r257, 4;
$L__BB1_8:
	setp.eq.s32 	%p7, %r28, 0;
	@%p7 bra 	$L__BB1_13;
	setp.eq.s32 	%p8, %r28, 1;
	@%p8 bra 	$L__BB1_11;
	add.s32 	%r201, %r257, %r3;
	shl.b32 	%r202, %r201, 2;
	add.s32 	%r204, %r60, %r202;
	ld.shared.u32 	%r205, [%r204];
	mad.lo.s32 	%r206, %r257, %r47, %r2;
	shl.b32 	%r207, %r206, 2;
	add.s32 	%r209, %r64, %r207;
	ld.shared.u32 	%r210, [%r209];
	add.s32 	%r211, %r210, %r205;
	min.s32 	%r212, %r262, %r211;
	st.shared.u32 	[%r4], %r212;
	add.s32 	%r214, %r67, %r202;
	ld.shared.u32 	%r215, [%r214];
	add.s32 	%r216, %r60, %r207;
	ld.shared.u32 	%r217, [%r216];
	add.s32 	%r218, %r217, %r215;
	min.s32 	%r219, %r261, %r218;
	st.shared.u32 	[%r5], %r219;
	ld.shared.u32 	%r220, [%r204+4];
	shl.b32 	%r221, %r47, 2;
	add.s32 	%r222, %r209, %r221;
	ld.shared.u32 	%r223, [%r222];
	add.s32 	%r224, %r223, %r220;
	min.s32 	%r262, %r212, %r224;
	st.shared.u32 	[%r4], %r262;
	ld.shared.u32 	%r225, [%r214+4];
	add.s32 	%r226, %r216, %r221;
	ld.shared.u32 	%r227, [%r226];
	add.s32 	%r228, %r227, %r225;
	min.s32 	%r261, %r219, %r228;
	st.shared.u32 	[%r5], %r261;
	add.s32 	%r257, %r257, 2;
$L__BB1_11:
	and.b32  	%r229, %r47, 1;
	setp.eq.b32 	%p9, %r229, 1;
	not.pred 	%p10, %p9;
	@%p10 bra 	$L__BB1_13;
	add.s32 	%r230, %r257, %r3;
	shl.b32 	%r231, %r230, 2;
	add.s32 	%r233, %r60, %r231;
	ld.shared.u32 	%r234, [%r233];
	mad.lo.s32 	%r235, %r257, %r47, %r2;
	shl.b32 	%r236, %r235, 2;
	add.s32 	%r238, %r64, %r236;
	ld.shared.u32 	%r239, [%r238];
	add.s32 	%r240, %r239, %r234;
	min.s32 	%r262, %r262, %r240;
	st.shared.u32 	[%r4], %r262;
	add.s32 	%r242, %r67, %r231;
	ld.shared.u32 	%r243, [%r242];
	add.s32 	%r244, %r60, %r236;
	ld.shared.u32 	%r245, [%r244];
	add.s32 	%r246, %r245, %r243;
	min.s32 	%r261, %r261, %r246;
	st.shared.u32 	[%r5], %r261;
$L__BB1_13:
	st.global.u32 	[%rd1], %r262;
	st.global.u32 	[%rd2], %r261;
$L__BB1_14:
	ret;

}
	// .globl	_Z17blockedASAPPhase3iPiii
.visible .entry _Z17blockedASAPPhase3iPiii(
	.param .u32 _Z17blockedASAPPhase3iPiii_param_0,
	.param .u64 .ptr .align 1 _Z17blockedASAPPhase3iPiii_param_1,
	.param .u32 _Z17blockedASAPPhase3iPiii_param_2,
	.param .u32 _Z17blockedASAPPhase3iPiii_param_3
)
{
	.reg .pred 	%p<13>;
	.reg .b32 	%r<177>;
	.reg .b64 	%rd<9>;
	// demoted variable
	.shared .align 4 .b8 _ZZ17blockedASAPPhase3iPiiiE24shareDistInBlockPivotRow[4096];
	// demoted variable
	.shared .align 4 .b8 _ZZ17blockedASAPPhase3iPiiiE24shareDistInBlockPivotCol[4096];
	ld.param.u32 	%r37, [_Z17blockedASAPPhase3iPiii_param_0];
	ld.param.u64 	%rd2, [_Z17blockedASAPPhase3iPiii_param_1];
	ld.param.u32 	%r38, [_Z17blockedASAPPhase3iPiii_param_2];
	ld.param.u32 	%r39, [_Z17blockedASAPPhase3iPiii_param_3];
	mov.u32 	%r1, %ctaid.x;
	setp.eq.s32 	%p1, %r1, %r37;
	mov.u32 	%r2, %ctaid.y;
	setp.eq.s32 	%p2, %r2, %r37;
	or.pred  	%p3, %p1, %p2;
	@%p3 bra 	$L__BB2_14;
	cvta.to.global.u64 	%rd3, %rd2;
	mul.lo.s32 	%r40, %r39, %r37;
	mov.u32 	%r41, %tid.y;
	add.s32 	%r42, %r40, %r41;
	mov.u32 	%r43, %ntid.x;
	mov.u32 	%r3, %tid.x;
	mad.lo.s32 	%r44, %r2, %r43, %r3;
	mov.u32 	%r45, %ntid.y;
	mad.lo.s32 	%r46, %r1, %r45, %r41;
	mul.lo.s32 	%r47, %r38, %r46;
	add.s32 	%r48, %r47, %r44;
	mul.wide.s32 	%rd4, %r48, 4;
	add.s64 	%rd1, %rd3, %rd4;
	ld.global.u32 	%r176, [%rd1];
	mad.lo.s32 	%r49, %r42, %r38, %r44;
	mul.wide.s32 	%rd5, %r49, 4;
	add.s64 	%rd6, %rd3, %rd5;
	ld.global.u32 	%r50, [%rd6];
	mul.lo.s32 	%r5, %r39, %r41;
	add.s32 	%r51, %r5, %r3;
	shl.b32 	%r52, %r51, 2;
	mov.u32 	%r53, _ZZ17blockedASAPPhase3iPiiiE24shareDistInBlockPivotRow;
	add.s32 	%r54, %r53, %r52;
	st.shared.u32 	[%r54], %r50;
	add.s32 	%r55, %r47, %r3;
	add.s32 	%r56, %r55, %r40;
	mul.wide.s32 	%rd7, %r56, 4;
	add.s64 	%rd8, %rd3, %rd7;
	ld.global.u32 	%r57, [%rd8];
	mov.u32 	%r58, _ZZ17blockedASAPPhase3iPiiiE24shareDistInBlockPivotCol;
	add.s32 	%r59, %r58, %r52;
	st.shared.u32 	[%r59], %r57;
	bar.sync 	0;
	setp.lt.s32 	%p4, %r39, 1;
	@%p4 bra 	$L__BB2_13;
	and.b32  	%r6, %r39, 7;
	setp.lt.u32 	%p5, %r39, 8;
	mov.b32 	%r171, 0;
	@%p5 bra 	$L__BB2_5;
	and.b32  	%r171, %r39, 2147483640;
	neg.s32 	%r165, %r171;
	shl.b32 	%r62, %r3, 2;
	add.s32 	%r164, %r53, %r62;
	shl.b32 	%r10, %r39, 5;
	shl.b32 	%r64, %r5, 2;
	add.s32 	%r66, %r64, %r58;
	add.s32 	%r163, %r66, 16;
	shl.b32 	%r12, %r39, 2;
$L__BB2_4:
	.pragma "nounroll";
	ld.shared.u32 	%r67, [%r163+-16];
	ld.shared.u32 	%r68, [%r164];
	add.s32 	%r69, %r68, %r67;
	min.s32 	%r70, %r176, %r69;
	ld.shared.u32 	%r71, [%r163+-12];
	add.s32 	%r72, %r164, %r12;
	ld.shared.u32 	%r73, [%r72];
	add.s32 	%r74, %r73, %r71;
	min.s32 	%r75, %r70, %r74;
	ld.shared.u32 	%r76, [%r163+-8];
	add.s32 	%r77, %r72, %r12;
	ld.shared.u32 	%r78, [%r77];
	add.s32 	%r79, %r78, %r76;
	min.s32 	%r80, %r75, %r79;
	ld.shared.u32 	%r81, [%r163+-4];
	add.s32 	%r82, %r77, %r12;
	ld.shared.u32 	%r83, [%r82];
	add.s32 	%r84, %r83, %r81;
	min.s32 	%r85, %r80, %r84;
	ld.shared.u32 	%r86, [%r163];
	add.s32 	%r87, %r82, %r12;
	ld.shared.u32 	%r88, [%r87];
	add.s32 	%r89, %r88, %r86;
	min.s32 	%r90, %r85, %r89;
	ld.shared.u32 	%r91, [%r163+4];
	add.s32 	%r92, %r87, %r12;
	ld.shared.u32 	%r93, [%r92];
	add.s32 	%r94, %r93, %r91;
	min.s32 	%r95, %r90, %r94;
	ld.shared.u32 	%r96, [%r163+8];
	add.s32 	%r97, %r92, %r12;
	ld.shared.u32 	%r98, [%r97];
	add.s32 	%r99, %r98, %r96;
	min.s32 	%r100, %r95, %r99;
	ld.shared.u32 	%r101, [%r163+12];
	add.s32 	%r102, %r97, %r12;
	ld.shared.u32 	%r103, [%r102];
	add.s32 	%r104, %r103, %r101;
	min.s32 	%r176, %r100, %r104;
	add.s32 	%r165, %r165, 8;
	add.s32 	%r164, %r164, %r10;
	add.s32 	%r163, %r163, 32;
	setp.ne.s32 	%p6, %r165, 0;
	@%p6 bra 	$L__BB2_4;
$L__BB2_5:
	setp.eq.s32 	%p7, %r6, 0;
	@%p7 bra 	$L__BB2_13;
	and.b32  	%r24, %r39, 3;
	setp.lt.u32 	%p8, %r6, 4;
	@%p8 bra 	$L__BB2_8;
	add.s32 	%r106, %r171, %r5;
	shl.b32 	%r107, %r106, 2;
	add.s32 	%r109, %r58, %r107;
	ld.shared.u32 	%r110, [%r109];
	mad.lo.s32 	%r111, %r171, %r39, %r3;
	shl.b32 	%r112, %r111, 2;
	add.s32 	%r114, %r53, %r112;
	ld.shared.u32 	%r115, [%r114];
	add.s32 	%r116, %r115, %r110;
	min.s32 	%r117, %r176, %r116;
	ld.shared.u32 	%r118, [%r109+4];
	shl.b32 	%r119, %r39, 2;
	add.s32 	%r120, %r114, %r119;
	ld.shared.u32 	%r121, [%r120];
	add.s32 	%r122, %r121, %r118;
	min.s32 	%r123, %r117, %r122;
	ld.shared.u32 	%r124, [%r109+8];
	add.s32 	%r125, %r120, %r119;
	ld.shared.u32 	%r126, [%r125];
	add.s32 	%r127, %r126, %r124;
	min.s32 	%r128, %r123, %r127;
	ld.shared.u32 	%r129, [%r109+12];
	add.s32 	%r130, %r125, %r119;
	ld.shared.u32 	%r131, [%r130];
	add.s32 	%r132, %r131, %r129;
	min.s32 	%r176, %r128, %r132;
	add.s32 	%r171, %r171, 4;
$L__BB2_8:
	setp.eq.s32 	%p9, %r24, 0;
	@%p9 bra 	$L__BB2_13;
	setp.eq.s32 	%p10, %r24, 1;
	@%p10 bra 	$L__BB2_11;
	add.s32 	%r134, %r171, %r5;
	shl.b32 	%r135, %r134, 2;
	add.s32 	%r137, %r58, %r135;
	ld.shared.u32 	%r138, [%r137];
	mad.lo.s32 	%r139, %r171, %r39, %r3;
	shl.b32 	%r140, %r139, 2;
	add.s32 	%r142, %r53, %r140;
	ld.shared.u32 	%r143, [%r142];
	add.s32 	%r144, %r143, %r138;
	min.s32 	%r145, %r176, %r144;
	ld.shared.u32 	%r146, [%r137+4];
	shl.b32 	%r147, %r39, 2;
	add.s32 	%r148, %r142, %r147;
	ld.shared.u32 	%r149, [%r148];
	add.s32 	%r150, %r149, %r146;
	min.s32 	%r176, %r145, %r150;
	add.s32 	%r171, %r171, 2;
$L__BB2_11:
	and.b32  	%r151, %r39, 1;
	setp.eq.b32 	%p11, %r151, 1;
	not.pred 	%p12, %p11;
	@%p12 bra 	$L__BB2_13;
	add.s32 	%r152, %r171, %r5;
	shl.b32 	%r153, %r152, 2;
	add.s32 	%r155, %r58, %r153;
	ld.shared.u32 	%r156, [%r155];
	mad.lo.s32 	%r157, %r171, %r39, %r3;
	shl.b32 	%r158, %r157, 2;
	add.s32 	%r160, %r53, %r158;
	ld.shared.u32 	%r161, [%r160];
	add.s32 	%r162, %r161, %r156;
	min.s32 	%r176, %r176, %r162;
$L__BB2_13:
	st.global.u32 	[%rd1], %r176;
$L__BB2_14:
	ret;

}


// ===== COMPILED SASS (sm_100) =====

	.target	sm_100

	.elftype	@"ET_EXEC"


//--------------------- .note.nv.tkinfo           --------------------------
	.section	.note.nv.tkinfo,"",@"SHT_NOTE"
	.sectionflags	@"SHF_NOTE_NV_TKINFO"
	.tkinfo
        /*0018*/ 	.word	0x00000002
        /*0030*/ 	.string	""
        /*0030*/ 	.string	"ptxas"
        /*0030*/ 	.string	"Cuda compilation tools, release 13.0, V13.0.88"
        /*0030*/ 	.string	"Build cuda_13.0.r13.0/compiler.36424714_0"
        /*0030*/ 	.string	"-arch sm_100 -m 64 "



//--------------------- .note.nv.cuinfo           --------------------------
	.section	.note.nv.cuinfo,"",@"SHT_NOTE"
	.sectionflags	@"SHF_NOTE_NV_CUINFO"
        /*0018*/ 	.short	0x0002
        /*001a*/ 	.short	0x0064
        /*001c*/ 	.short	0x0082
	.zero		2


//--------------------- .nv.info                  --------------------------
	.section	.nv.info,"",@"SHT_CUDA_INFO"
	.align	4


	//----- nvinfo : EIATTR_REGCOUNT
	.align		4
        /*0000*/ 	.byte	0x04, 0x2f
        /*0002*/ 	.short	(.L_1 - .L_0)
	.align		4
.L_0:
        /*0004*/ 	.word	index@(_Z17blockedASAPPhase1iPiii)
        /*0008*/ 	.word	0x00000015


	//----- nvinfo : EIATTR_FRAME_SIZE
	.align		4
.L_1:
        /*000c*/ 	.byte	0x04, 0x11
        /*000e*/ 	.short	(.L_3 - .L_2)
	.align		4
.L_2:
        /*0010*/ 	.word	index@(_Z17blockedASAPPhase1iPiii)
        /*0014*/ 	.word	0x00000000


	//----- nvinfo : EIATTR_REGCOUNT
	.align		4
.L_3:
        /*0018*/ 	.byte	0x04, 0x2f
        /*001a*/ 	.short	(.L_5 - .L_4)
	.align		4
.L_4:
        /*001c*/ 	.word	index@(_Z17blockedASAPPhase2iPiii)
        /*0020*/ 	.word	0x0000001a


	//----- nvinfo : EIATTR_FRAME_SIZE
	.align		4
.L_5:
        /*0024*/ 	.byte	0x04, 0x11
        /*0026*/ 	.short	(.L_7 - .L_6)
	.align		4
.L_6:
        /*0028*/ 	.word	index@(_Z17blockedASAPPhase2iPiii)
        /*002c*/ 	.word	0x00000000


	//----- nvinfo : EIATTR_REGCOUNT
	.align		4
.L_7:
        /*0030*/ 	.byte	0x04, 0x2f
        /*0032*/ 	.short	(.L_9 - .L_8)
	.align		4
.L_8:
        /*0034*/ 	.word	index@(_Z17blockedASAPPhase3iPiii)
        /*0038*/ 	.word	0x0000001f


	//----- nvinfo : EIATTR_FRAME_SIZE
	.align		4
.L_9:
        /*003c*/ 	.byte	0x04, 0x11
        /*003e*/ 	.short	(.L_11 - .L_10)
	.align		4
.L_10:
        /*0040*/ 	.word	index@(_Z17blockedASAPPhase3iPiii)
        /*0044*/ 	.word	0x00000000


	//----- nvinfo : EIATTR_MIN_STACK_SIZE
	.align		4
.L_11:
        /*0048*/ 	.byte	0x04, 0x12
        /*004a*/ 	.short	(.L_13 - .L_12)
	.align		4
.L_12:
        /*004c*/ 	.word	index@(_Z17blockedASAPPhase3iPiii)
        /*0050*/ 	.word	0x00000000


	//----- nvinfo : EIATTR_MIN_STACK_SIZE
	.align		4
.L_13:
        /*0054*/ 	.byte	0x04, 0x12
        /*0056*/ 	.short	(.L_15 - .L_14)
	.align		4
.L_14:
        /*0058*/ 	.word	index@(_Z17blockedASAPPhase2iPiii)
        /*005c*/ 	.word	0x00000000


	//----- nvinfo : EIATTR_MIN_STACK_SIZE
	.align		4
.L_15:
        /*0060*/ 	.byte	0x04, 0x12
        /*0062*/ 	.short	(.L_17 - .L_16)
	.align		4
.L_16:
        /*0064*/ 	.word	index@(_Z17blockedASAPPhase1iPiii)
        /*0068*/ 	.word	0x00000000
.L_17:


//--------------------- .nv.compat                --------------------------
	.section	.nv.compat,"",@"SHT_CUDA_COMPAT_INFO"
	.align	4
        /*0000*/ 	.byte	0x02, 0x09, 0x00, 0x00, 0x02, 0x02, 0x01, 0x00, 0x02, 0x05, 0x05, 0x00, 0x03, 0x07, 0x01, 0x01
        /*0010*/ 	.byte	0x02, 0x03, 0x00, 0x00, 0x02, 0x06, 0x01, 0x00, 0x04, 0x0b, 0x08, 0x00, 0x09, 0x00, 0x00, 0x00
        /*0020*/ 	.byte	0x00, 0x00, 0x00, 0x00


//--------------------- .nv.info._Z17blockedASAPPhase3iPiii --------------------------
	.section	.nv.info._Z17blockedASAPPhase3iPiii,"",@"SHT_CUDA_INFO"
	.sectionflags	@""
	.align	4


	//----- nvinfo : EIATTR_CUDA_API_VERSION
	.align		4
        /*0000*/ 	.byte	0x04, 0x37
        /*0002*/ 	.short	(.L_19 - .L_18)
.L_18:
        /*0004*/ 	.word	0x00000082


	//----- nvinfo : EIATTR_KPARAM_INFO
	.align		4
.L_19:
        /*0008*/ 	.byte	0x04, 0x17
        /*000a*/ 	.short	(.L_21 - .L_20)
.L_20:
        /*000c*/ 	.word	0x00000000
        /*0010*/ 	.short	0x0003
        /*0012*/ 	.short	0x0014
        /*0014*/ 	.byte	0x00, 0xf0, 0x11, 0x00


	//----- nvinfo : EIATTR_KPARAM_INFO
	.align		4
.L_21:
        /*0018*/ 	.byte	0x04, 0x17
        /*001a*/ 	.short	(.L_23 - .L_22)
.L_22:
        /*001c*/ 	.word	0x00000000
        /*0020*/ 	.short	0x0002
        /*0022*/ 	.short	0x0010
        /*0024*/ 	.byte	0x00, 0xf0, 0x11, 0x00


	//----- nvinfo : EIATTR_KPARAM_INFO
	.align		4
.L_23:
        /*0028*/ 	.byte	0x04, 0x17
        /*002a*/ 	.short	(.L_25 - .L_24)
.L_24:
        /*002c*/ 	.word	0x00000000
        /*0030*/ 	.short	0x0001
        /*0032*/ 	.short	0x0008
        /*0034*/ 	.byte	0x00, 0xf5, 0x21, 0x00


	//----- nvinfo : EIATTR_KPARAM_INFO
	.align		4
.L_25:
        /*0038*/ 	.byte	0x04, 0x17
        /*003a*/ 	.short	(.L_27 - .L_26)
.L_26:
        /*003c*/ 	.word	0x00000000
        /*0040*/ 	.short	0x0000
        /*0042*/ 	.short	0x0000
        /*0044*/ 	.byte	0x00, 0xf0, 0x11, 0x00


	//----- nvinfo : EIATTR_SPARSE_MMA_MASK
	.align		4
.L_27:
        /*0048*/ 	.byte	0x03, 0x50
        /*004a*/ 	.short	0x0000


	//----- nvinfo : EIATTR_MAXREG_COUNT
	.align		4
        /*004c*/ 	.byte	0x03, 0x1b
        /*004e*/ 	.short	0x00ff


	//----- nvinfo : EIATTR_NUM_BARRIERS
	.align		4
        /*0050*/ 	.byte	0x02, 0x4c
        /*0052*/ 	.byte	0x01
	.zero		1


	//----- nvinfo : EIATTR_MERCURY_ISA_VERSION
	.align		4
        /*0054*/ 	.byte	0x03, 0x5f
        /*0056*/ 	.short	0x0101


	//----- nvinfo : EIATTR_VRC_CTA_INIT_COUNT
	.align		4
        /*0058*/ 	.byte	0x02, 0x4a
	.zero		1
	.zero		1


	//----- nvinfo : EIATTR_EXIT_INSTR_OFFSETS
	.align		4
        /*005c*/ 	.byte	0x04, 0x1c
        /*005e*/ 	.short	(.L_29 - .L_28)


	//   ....[0]....
.L_28:
        /*0060*/ 	.word	0x00000060


	//   ....[1]....
        /*0064*/ 	.word	0x000008a0


	//----- nvinfo : EIATTR_CBANK_PARAM_SIZE
	.align		4
.L_29:
        /*0068*/ 	.byte	0x03, 0x19
        /*006a*/ 	.short	0x0018


	//----- nvinfo : EIATTR_PARAM_CBANK
	.align		4
        /*006c*/ 	.byte	0x04, 0x0a
        /*006e*/ 	.short	(.L_31 - .L_30)
	.align		4
.L_30:
        /*0070*/ 	.word	index@(.nv.constant0._Z17blockedASAPPhase3iPiii)
        /*0074*/ 	.short	0x0380
        /*0076*/ 	.short	0x0018


	//----- nvinfo : EIATTR_SW_WAR
	.align		4
.L_31:
        /*0078*/ 	.byte	0x04, 0x36
        /*007a*/ 	.short	(.L_33 - .L_32)
.L_32:
        /*007c*/ 	.word	0x00000008
.L_33:


//--------------------- .nv.info._Z17blockedASAPPhase2iPiii --------------------------
	.section	.nv.info._Z17blockedASAPPhase2iPiii,"",@"SHT_CUDA_INFO"
	.sectionflags	@""
	.align	4


	//----- nvinfo : EIATTR_CUDA_API_VERSION
	.align		4
        /*0000*/ 	.byte	0x04, 0x37
        /*0002*/ 	.short	(.L_35 - .L_34)
.L_34:
        /*0004*/ 	.word	0x00000082


	//----- nvinfo : EIATTR_KPARAM_INFO
	.align		4
.L_35:
        /*0008*/ 	.byte	0x04, 0x17
        /*000a*/ 	.short	(.L_37 - .L_36)
.L_36:
        /*000c*/ 	.word	0x00000000
        /*0010*/ 	.short	0x0003
        /*0012*/ 	.short	0x0014
        /*0014*/ 	.byte	0x00, 0xf0, 0x11, 0x00


	//----- nvinfo : EIATTR_KPARAM_INFO
	.align		4
.L_37:
        /*0018*/ 	.byte	0x04, 0x17
        /*001a*/ 	.short	(.L_39 - .L_38)
.L_38:
        /*001c*/ 	.word	0x00000000
        /*0020*/ 	.short	0x0002
        /*0022*/ 	.short	0x0010
        /*0024*/ 	.byte	0x00, 0xf0, 0x11, 0x00


	//----- nvinfo : EIATTR_KPARAM_INFO
	.align		4
.L_39:
        /*0028*/ 	.byte	0x04, 0x17
        /*002a*/ 	.short	(.L_41 - .L_40)
.L_40:
        /*002c*/ 	.word	0x00000000
        /*0030*/ 	.short	0x0001
        /*0032*/ 	.short	0x0008
        /*0034*/ 	.byte	0x00, 0xf5, 0x21, 0x00


	//----- nvinfo : EIATTR_KPARAM_INFO
	.align		4
.L_41:
        /*0038*/ 	.byte	0x04, 0x17
        /*003a*/ 	.short	(.L_43 - .L_42)
.L_42:
        /*003c*/ 	.word	0x00000000
        /*0040*/ 	.short	0x0000
        /*0042*/ 	.short	0x0000
        /*0044*/ 	.byte	0x00, 0xf0, 0x11, 0x00


	//----- nvinfo : EIATTR_SPARSE_MMA_MASK
	.align		4
.L_43:
        /*0048*/ 	.byte	0x03, 0x50
        /*004a*/ 	.short	0x0000


	//----- nvinfo : EIATTR_MAXREG_COUNT
	.align		4
        /*004c*/ 	.byte	0x03, 0x1b
        /*004e*/ 	.short	0x00ff


	//----- nvinfo : EIATTR_NUM_BARRIERS
	.align		4
        /*0050*/ 	.byte	0x02, 0x4c
        /*0052*/ 	.byte	0x01
	.zero		1


	//----- nvinfo : EIATTR_MERCURY_ISA_VERSION
	.align		4
        /*0054*/ 	.byte	0x03, 0x5f
        /*0056*/ 	.short	0x0101


	//----- nvinfo : EIATTR_VRC_CTA_INIT_COUNT
	.align		4
        /*0058*/ 	.byte	0x02, 0x4a
	.zero		1
	.zero		1


	//----- nvinfo : EIATTR_EXIT_INSTR_OFFSETS
	.align		4
        /*005c*/ 	.byte	0x04, 0x1c
        /*005e*/ 	.short	(.L_45 - .L_44)


	//   ....[0]....
.L_44:
        /*0060*/ 	.word	0x00000040


	//   ....[1]....
        /*0064*/ 	.word	0x00000ea0


	//----- nvinfo : EIATTR_CBANK_PARAM_SIZE
	.align		4
.L_45:
        /*0068*/ 	.byte	0x03, 0x19
        /*006a*/ 	.short	0x0018


	//----- nvinfo : EIATTR_PARAM_CBANK
	.align		4
        /*006c*/ 	.byte	0x04, 0x0a
        /*006e*/ 	.short	(.L_47 - .L_46)
	.align		4
.L_46:
        /*0070*/ 	.word	index@(.nv.constant0._Z17blockedASAPPhase2iPiii)
        /*0074*/ 	.short	0x0380
        /*0076*/ 	.short	0x0018


	//----- nvinfo : EIATTR_SW_WAR
	.align		4
.L_47:
        /*0078*/ 	.byte	0x04, 0x36
        /*007a*/ 	.short	(.L_49 - .L_48)
.L_48:
        /*007c*/ 	.word	0x00000008
.L_49:


//--------------------- .nv.info._Z17blockedASAPPhase1iPiii --------------------------
	.section	.nv.info._Z17blockedASAPPhase1iPiii,"",@"SHT_CUDA_INFO"
	.sectionflags	@""
	.align	4


	//----- nvinfo : EIATTR_CUDA_API_VERSION
	.align		4
        /*0000*/ 	.byte	0x04, 0x37
        /*0002*/ 	.short	(.L_51 - .L_50)
.L_50:
        /*0004*/ 	.word	0x00000082


	//----- nvinfo : EIATTR_KPARAM_INFO
	.align		4
.L_51:
        /*0008*/ 	.byte	0x04, 0x17
        /*000a*/ 	.short	(.L_53 - .L_52)
.L_52:
        /*000c*/ 	.word	0x00000000
        /*0010*/ 	.short	0x0003
        /*0012*/ 	.short	0x0014
        /*0014*/ 	.byte	0x00, 0xf0, 0x11, 0x00


	//----- nvinfo : EIATTR_KPARAM_INFO
	.align		4
.L_53:
        /*0018*/ 	.byte	0x04, 0x17
        /*001a*/ 	.short	(.L_55 - .L_54)
.L_54:
        /*001c*/ 	.word	0x00000000
        /*0020*/ 	.short	0x0002
        /*0022*/ 	.short	0x0010
        /*0024*/ 	.byte	0x00, 0xf0, 0x11, 0x00


	//----- nvinfo : EIATTR_KPARAM_INFO
	.align		4
.L_55:
        /*0028*/ 	.byte	0x04, 0x17
        /*002a*/ 	.short	(.L_57 - .L_56)
.L_56:
        /*002c*/ 	.word	0x00000000
        /*0030*/ 	.short	0x0001
        /*0032*/ 	.short	0x0008
        /*0034*/ 	.byte	0x00, 0xf5, 0x21, 0x00


	//----- nvinfo : EIATTR_KPARAM_INFO
	.align		4
.L_57:
        /*0038*/ 	.byte	0x04, 0x17
        /*003a*/ 	.short	(.L_59 - .L_58)
.L_58:
        /*003c*/ 	.word	0x00000000
        /*0040*/ 	.short	0x0000
        /*0042*/ 	.short	0x0000
        /*0044*/ 	.byte	0x00, 0xf0, 0x11, 0x00


	//----- nvinfo : EIATTR_SPARSE_MMA_MASK
	.align		4
.L_59:
        /*0048*/ 	.byte	0x03, 0x50
        /*004a*/ 	.short	0x0000


	//----- nvinfo : EIATTR_MAXREG_COUNT
	.align		4
        /*004c*/ 	.byte	0x03, 0x1b
        /*004e*/ 	.short	0x00ff


	//----- nvinfo : EIATTR_NUM_BARRIERS
	.align		4
        /*0050*/ 	.byte	0x02, 0x4c
        /*0052*/ 	.byte	0x01
	.zero		1


	//----- nvinfo : EIATTR_MERCURY_ISA_VERSION
	.align		4
        /*0054*/ 	.byte	0x03, 0x5f
        /*0056*/ 	.short	0x0101


	//----- nvinfo : EIATTR_VRC_CTA_INIT_COUNT
	.align		4
        /*0058*/ 	.byte	0x02, 0x4a
	.zero		1
	.zero		1


	//----- nvinfo : EIATTR_EXIT_INSTR_OFFSETS
	.align		4
        /*005c*/ 	.byte	0x04, 0x1c
        /*005e*/ 	.short	(.L_61 - .L_60)


	//   ....[0]....
.L_60:
        /*0060*/ 	.word	0x00000a50


	//----- nvinfo : EIATTR_CBANK_PARAM_SIZE
	.align		4
.L_61:
        /*0064*/ 	.byte	0x03, 0x19
        /*0066*/ 	.short	0x0018


	//----- nvinfo : EIATTR_PARAM_CBANK
	.align		4
        /*0068*/ 	.byte	0x04, 0x0a
        /*006a*/ 	.short	(.L_63 - .L_62)
	.align		4
.L_62:
        /*006c*/ 	.word	index@(.nv.constant0._Z17blockedASAPPhase1iPiii)
        /*0070*/ 	.short	0x0380
        /*0072*/ 	.short	0x0018


	//----- nvinfo : EIATTR_SW_WAR
	.align		4
.L_63:
        /*0074*/ 	.byte	0x04, 0x36
        /*0076*/ 	.short	(.L_65 - .L_64)
.L_64:
        /*0078*/ 	.word	0x00000008
.L_65:


//--------------------- .nv.callgraph             --------------------------
	.section	.nv.callgraph,"",@"SHT_CUDA_CALLGRAPH"
	.align	4
	.sectionentsize	8
	.align		4
        /*0000*/ 	.word	0x00000000
	.align		4
        /*0004*/ 	.word	0xffffffff
	.align		4
        /*0008*/ 	.word	0x00000000
	.align		4
        /*000c*/ 	.word	0xfffffffe
	.align		4
        /*0010*/ 	.word	0x00000000
	.align		4
        /*0014*/ 	.word	0xfffffffd
	.align		4
        /*0018*/ 	.word	0x00000000
	.align		4
        /*001c*/ 	.word	0xfffffffc


//--------------------- .text._Z17blockedASAPPhase3iPiii --------------------------
	.section	.text._Z17blockedASAPPhase3iPiii,"ax",@progbits
	.align	128
        .global         _Z17blockedASAPPhase3iPiii
        .type           _Z17blockedASAPPhase3iPiii,@function
        .size           _Z17blockedASAPPhase3iPiii,(.L_x_18 - _Z17blockedASAPPhase3iPiii)
        .other          _Z17blockedASAPPhase3iPiii,@"STO_CUDA_ENTRY STV_DEFAULT"
_Z17blockedASAPPhase3iPiii:
.text._Z17blockedASAPPhase3iPiii:
[----:B------:R-:W-:Y:S08]  /*0000*/  LDC R1, c[0x0][0x37c] ;  /* 0x0000df00ff017b82 */ /* 0x000ff00000000800 */
[----:B------:R-:W0:Y:S08]  /*0010*/  S2UR UR5, SR_CTAID.Y ;  /* 0x00000000000579c3 */ /* 0x000e300000002600 */
[----:B------:R-:W0:Y:S08]  /*0020*/  LDC R13, c[0x0][0x380] ;  /* 0x0000e000ff0d7b82 */ /* 0x000e300000000800 */
[----:B------:R-:W1:Y:S01]  /*0030*/  S2UR UR4, SR_CTAID.X ;  /* 0x00000000000479c3 */ /* 0x000e620000002500 */
[----:B0-----:R-:W-:-:S04]  /*0040*/  ISETP.NE.AND P0, PT, R13, UR5, PT ;  /* 0x000000050d007c0c */ /* 0x001fc8000bf05270 */
[----:B-1----:R-:W-:-:S13]  /*0050*/  ISETP.EQ.OR P0, PT, R13, UR4, !P0 ;  /* 0x000000040d007c0c */ /* 0x002fda000c702670 */
[----:B------:R-:W-:Y:S05]  /*0060*/  @P0 EXIT ;  /* 0x000000000000094d */ /* 0x000fea0003800000 */
[----:B------:R-:W0:Y:S01]  /*0070*/  S2R R8, SR_TID.Y ;  /* 0x0000000000087919 */ /* 0x000e220000002200 */
[----:B------:R-:W1:Y:S01]  /*0080*/  LDC R9, c[0x0][0x360] ;  /* 0x0000d800ff097b82 */ /* 0x000e620000000800 */
[----:B------:R-:W2:Y:S01]  /*0090*/  LDCU.64 UR8, c[0x0][0x358] ;  /* 0x00006b00ff0877ac */ /* 0x000ea20008000a00 */
[----:B------:R-:W1:Y:S06]  /*00a0*/  S2R R0, SR_TID.X ;  /* 0x0000000000007919 */ /* 0x000e6c0000002100 */
[----:B------:R-:W0:Y:S08]  /*00b0*/  LDC R15, c[0x0][0x364] ;  /* 0x0000d900ff0f7b82 */ /* 0x000e300000000800 */
[----:B------:R-:W3:Y:S08]  /*00c0*/  LDC.64 R2, c[0x0][0x390] ;  /* 0x0000e400ff027b82 */ /* 0x000ef00000000a00 */
[----:B------:R-:W4:Y:S01]  /*00d0*/  LDC.64 R4, c[0x0][0x388] ;  /* 0x0000e200ff047b82 */ /* 0x000f220000000a00 */
[----:B0-----:R-:W-:-:S02]  /*00e0*/  IMAD R15, R15, UR4, R8 ;  /* 0x000000040f0f7c24 */ /* 0x001fc4000f8e0208 */
[----:B-1----:R-:W-:Y:S02]  /*00f0*/  IMAD R9, R9, UR5, R0 ;  /* 0x0000000509097c24 */ /* 0x002fe4000f8e0200 */
[-C--:B---3--:R-:W-:Y:S02]  /*0100*/  IMAD R7, R13, R3.reuse, R8 ;  /* 0x000000030d077224 */ /* 0x088fe400078e0208 */
[-C--:B------:R-:W-:Y:S02]  /*0110*/  IMAD R6, R15, R2.reuse, R0 ;  /* 0x000000020f067224 */ /* 0x080fe400078e0200 */
[----:B------:R-:W-:Y:S02]  /*0120*/  IMAD R7, R7, R2, R9 ;  /* 0x0000000207077224 */ /* 0x000fe400078e0209 */
[----:B------:R-:W-:Y:S02]  /*0130*/  IMAD R13, R13, R3, R6 ;  /* 0x000000030d0d7224 */ /* 0x000fe400078e0206 */
[----:B----4-:R-:W-:-:S04]  /*0140*/  IMAD.WIDE R10, R7, 0x4, R4 ;  /* 0x00000004070a7825 */ /* 0x010fc800078e0204 */
[----:B------:R-:W-:Y:S02]  /*0150*/  IMAD.WIDE R12, R13, 0x4, R4 ;  /* 0x000000040d0c7825 */ /* 0x000fe400078e0204 */
[----:B--2---:R0:W2:Y:S04]  /*0160*/  LDG.E R10, desc[UR8][R10.64] ;  /* 0x000000080a0a7981 */ /* 0x0040a8000c1e1900 */
[----:B------:R1:W3:Y:S01]  /*0170*/  LDG.E R12, desc[UR8][R12.64] ;  /* 0x000000080c0c7981 */ /* 0x0002e2000c1e1900 */
[----:B------:R-:W4:Y:S01]  /*0180*/  S2UR UR6, SR_CgaCtaId ;  /* 0x00000000000679c3 */ /* 0x000f220000008800 */
[----:B------:R-:W-:Y:S01]  /*0190*/  UMOV UR4, 0x400 ;  /* 0x0000040000047882 */ /* 0x000fe20000000000 */
[----:B------:R-:W-:Y:S01]  /*01a0*/  IMAD R7, R8, R3, RZ ;  /* 0x0000000308077224 */ /* 0x000fe200078e02ff */
[----:B------:R-:W-:Y:S01]  /*01b0*/  UIADD3 UR5, UPT, UPT, UR4, 0x1000, URZ ;  /* 0x0000100004057890 */ /* 0x000fe2000fffe0ff */
[----:B------:R-:W-:Y:S01]  /*01c0*/  IMAD R9, R15, R2, R9 ;  /* 0x000000020f097224 */ /* 0x000fe200078e0209 */
[----:B------:R-:W-:Y:S01]  /*01d0*/  ISETP.GE.AND P0, PT, R3, 0x1, PT ;  /* 0x000000010300780c */ /* 0x000fe20003f06270 */
[----:B------:R-:W-:-:S02]  /*01e0*/  IMAD.IADD R2, R7, 0x1, R0 ;  /* 0x0000000107027824 */ /* 0x000fc400078e0200 */
[----:B------:R-:W-:-:S05]  /*01f0*/  IMAD.WIDE R4, R9, 0x4, R4 ;  /* 0x0000000409047825 */ /* 0x000fca00078e0204 */
[----:B------:R0:W5:Y:S01]  /*0200*/  LDG.E R9, desc[UR8][R4.64] ;  /* 0x0000000804097981 */ /* 0x000162000c1e1900 */
[----:B----4-:R-:W-:Y:S02]  /*0210*/  ULEA UR4, UR6, UR4, 0x18 ;  /* 0x0000000406047291 */ /* 0x010fe4000f8ec0ff */
[----:B------:R-:W-:-:S04]  /*0220*/  ULEA UR5, UR6, UR5, 0x18 ;  /* 0x0000000506057291 */ /* 0x000fc8000f8ec0ff */
[C---:B0-----:R-:W-:Y:S02]  /*0230*/  LEA R11, R2.reuse, UR4, 0x2 ;  /* 0x00000004020b7c11 */ /* 0x041fe4000f8e10ff */
[----:B-1----:R-:W-:-:S03]  /*0240*/  LEA R13, R2, UR5, 0x2 ;  /* 0x00000005020d7c11 */ /* 0x002fc6000f8e10ff */
[----:B--2---:R0:W-:Y:S04]  /*0250*/  STS [R11], R10 ;  /* 0x0000000a0b007388 */ /* 0x0041e80000000800 */
[----:B---3--:R0:W-:Y:S01]  /*0260*/  STS [R13], R12 ;  /* 0x0000000c0d007388 */ /* 0x0081e20000000800 */
[----:B------:R-:W-:Y:S06]  /*0270*/  BAR.SYNC.DEFER_BLOCKING 0x0 ;  /* 0x0000000000007b1d */ /* 0x000fec0000010000 */
[----:B------:R-:W-:Y:S05]  /*0280*/  @!P0 BRA `(.L_x_0) ;  /* 0x0000000400808947 */ /* 0x000fea0003800000 */
[C---:B------:R-:W-:Y:S01]  /*0290*/  ISETP.GE.U32.AND P1, PT, R3.reuse, 0x8, PT ;  /* 0x000000080300780c */ /* 0x040fe20003f26070 */
[----:B------:R-:W-:Y:S01]  /*02a0*/  IMAD.MOV.U32 R2, RZ, RZ, RZ ;  /* 0x000000ffff027224 */ /* 0x000fe200078e00ff */
[----:B------:R-:W-:-:S04]  /*02b0*/  LOP3.LUT R25, R3, 0x7, RZ, 0xc0, !PT ;  /* 0x0000000703197812 */ /* 0x000fc800078ec0ff */
[----:B------:R-:W-:-:S07]  /*02c0*/  ISETP.NE.AND P0, PT, R25, RZ, PT ;  /* 0x000000ff1900720c */ /* 0x000fce0003f05270 */
[----:B------:R-:W-:Y:S06]  /*02d0*/  @!P1 BRA `(.L_x_1) ;  /* 0x0000000000a49947 */ /* 0x000fec0003800000 */
[----:B------:R-:W-:Y:S02]  /*02e0*/  LEA R8, R7, UR5, 0x2 ;  /* 0x0000000507087c11 */ /* 0x000fe4000f8e10ff */
[----:B------:R-:W-:Y:S02]  /*02f0*/  LOP3.LUT R2, R3, 0x7ffffff8, RZ, 0xc0, !PT ;  /* 0x7ffffff803027812 */ /* 0x000fe400078ec0ff */
[----:B------:R-:W-:Y:S01]  /*0300*/  LEA R6, R0, UR4, 0x2 ;  /* 0x0000000400067c11 */ /* 0x000fe2000f8e10ff */
[----:B------:R-:W-:Y:S02]  /*0310*/  VIADD R8, R8, 0x10 ;  /* 0x0000001008087836 */ /* 0x000fe40000000000 */
[----:B0-----:R-:W-:-:S07]  /*0320*/  IMAD.MOV R10, RZ, RZ, -R2 ;  /* 0x000000ffff0a7224 */ /* 0x001fce00078e0a02 */
.L_x_2:
[----:B------:R-:W-:Y:S01]  /*0330*/  LDS R22, [R8+-0x10] ;  /* 0xfffff00008167984 */ /* 0x000fe20000000800 */
[C---:B------:R-:W-:Y:S02]  /*0340*/  IMAD R20, R3.reuse, 0x4, R6 ;  /* 0x0000000403147824 */ /* 0x040fe400078e0206 */
[----:B------:R-:W-:Y:S01]  /*0350*/  VIADD R10, R10, 0x8 ;  /* 0x000000080a0a7836 */ /* 0x000fe20000000000 */
[----:B------:R0:W1:Y:S01]  /*0360*/  LDS R21, [R6] ;  /* 0x0000000006157984 */ /* 0x0000620000000800 */
[----:B------:R-:W-:-:S03]  /*0370*/  IMAD R24, R3, 0x4, R20 ;  /* 0x0000000403187824 */ /* 0x000fc600078e0214 */
[----:B------:R-:W-:Y:S01]  /*0380*/  LDS R11, [R8+-0xc] ;  /* 0xfffff400080b7984 */ /* 0x000fe20000000800 */
[C---:B------:R-:W-:Y:S01]  /*0390*/  IMAD R26, R3.reuse, 0x4, R24 ;  /* 0x00000004031a7824 */ /* 0x040fe200078e0218 */
[----:B------:R-:W-:Y:S02]  /*03a0*/  ISETP.NE.AND P1, PT, R10, RZ, PT ;  /* 0x000000ff0a00720c */ /* 0x000fe40003f25270 */
[----:B------:R-:W2:Y:S01]  /*03b0*/  LDS R20, [R20] ;  /* 0x0000000014147984 */ /* 0x000ea20000000800 */
[C---:B------:R-:W-:Y:S02]  /*03c0*/  IMAD R28, R3.reuse, 0x4, R26 ;  /* 0x00000004031c7824 */ /* 0x040fe400078e021a */
[C---:B0-----:R-:W-:Y:S01]  /*03d0*/  IMAD R6, R3.reuse, 0x20, R6 ;  /* 0x0000002003067824 */ /* 0x041fe200078e0206 */
[----:B------:R-:W-:Y:S01]  /*03e0*/  LDS R12, [R8+-0x8] ;  /* 0xfffff800080c7984 */ /* 0x000fe20000000800 */
[----:B------:R-:W-:-:S03]  /*03f0*/  IMAD R13, R3, 0x4, R28 ;  /* 0x00000004030d7824 */ /* 0x000fc600078e021c */
[----:B------:R-:W0:Y:S01]  /*0400*/  LDS R19, [R24] ;  /* 0x0000000018137984 */ /* 0x000e220000000800 */
[----:B------:R-:W-:-:S03]  /*0410*/  IMAD R27, R3, 0x4, R13 ;  /* 0x00000004031b7824 */ /* 0x000fc600078e020d */
[----:B------:R-:W-:Y:S04]  /*0420*/  LDS R18, [R8+-0x4] ;  /* 0xfffffc0008127984 */ /* 0x000fe80000000800 */
[----:B------:R-:W3:Y:S04]  /*0430*/  LDS R17, [R26] ;  /* 0x000000001a117984 */ /* 0x000ee80000000800 */
[----:B------:R-:W-:Y:S04]  /*0440*/  LDS R16, [R8] ;  /* 0x0000000008107984 */ /* 0x000fe80000000800 */
[----:B------:R-:W4:Y:S04]  /*0450*/  LDS R15, [R28] ;  /* 0x000000001c0f7984 */ /* 0x000f280000000800 */
[----:B------:R-:W-:Y:S04]  /*0460*/  LDS R14, [R8+0x4] ;  /* 0x00000400080e7984 */ /* 0x000fe80000000800 */
[----:B------:R-:W4:Y:S01]  /*0470*/  LDS R13, [R13] ;  /* 0x000000000d0d7984 */ /* 0x000f220000000800 */
[----:B-1---5:R-:W-:Y:S01]  /*0480*/  VIADDMNMX R23, R21, R22, R9, PT ;  /* 0x0000001615177246 */ /* 0x022fe20003800109 */
[----:B------:R-:W-:-:S02]  /*0490*/  IMAD R9, R3, 0x4, R27 ;  /* 0x0000000403097824 */ /* 0x000fc400078e021b */
[----:B------:R-:W-:Y:S04]  /*04a0*/  LDS R24, [R8+0x8] ;  /* 0x0000080008187984 */ /* 0x000fe80000000800 */
[----:B------:R-:W1:Y:S01]  /*04b0*/  LDS R21, [R27] ;  /* 0x000000001b157984 */ /* 0x000e620000000800 */
[----:B--2---:R-:W-:-:S03]  /*04c0*/  VIADDMNMX R11, R20, R11, R23, PT ;  /* 0x0000000b140b7246 */ /* 0x004fc60003800117 */
[----:B------:R-:W-:Y:S04]  /*04d0*/  LDS R9, [R9] ;  /* 0x0000000009097984 */ /* 0x000fe80000000800 */
[----:B------:R2:W1:Y:S01]  /*04e0*/  LDS R22, [R8+0xc] ;  /* 0x00000c0008167984 */ /* 0x0004620000000800 */
[----:B0-----:R-:W-:-:S04]  /*04f0*/  VIADDMNMX R11, R19, R12, R11, PT ;  /* 0x0000000c130b7246 */ /* 0x001fc8000380010b */
[----:B---3--:R-:W-:Y:S01]  /*0500*/  VIADDMNMX R11, R17, R18, R11, PT ;  /* 0x00000012110b7246 */ /* 0x008fe2000380010b */
[----:B--2---:R-:W-:-:S03]  /*0510*/  VIADD R8, R8, 0x20 ;  /* 0x0000002008087836 */ /* 0x004fc60000000000 */
[----:B----4-:R-:W-:-:S04]  /*0520*/  VIADDMNMX R11, R15, R16, R11, PT ;  /* 0x000000100f0b7246 */ /* 0x010fc8000380010b */
[----:B------:R-:W-:-:S04]  /*0530*/  VIADDMNMX R11, R13, R14, R11, PT ;  /* 0x0000000e0d0b7246 */ /* 0x000fc8000380010b */
[----:B-1----:R-:W-:-:S04]  /*0540*/  VIADDMNMX R11, R21, R24, R11, PT ;  /* 0x00000018150b7246 */ /* 0x002fc8000380010b */
[----:B------:R-:W-:Y:S01]  /*0550*/  VIADDMNMX R9, R9, R22, R11, PT ;  /* 0x0000001609097246 */ /* 0x000fe2000380010b */
[----:B------:R-:W-:Y:S06]  /*0560*/  @P1 BRA `(.L_x_2) ;  /* 0xfffffffc00701947 */ /* 0x000fec000383ffff */
.L_x_1:
[----:B------:R-:W-:Y:S05]  /*0570*/  @!P0 BRA `(.L_x_0) ;  /* 0x0000000000c48947 */ /* 0x000fea0003800000 */
[----:B------:R-:W-:Y:S02]  /*0580*/  ISETP.GE.U32.AND P0, PT, R25, 0x4, PT ;  /* 0x000000041900780c */ /* 0x000fe40003f06070 */
[----:B------:R-:W-:-:S04]  /*0590*/  LOP3.LUT R18, R3, 0x3, RZ, 0xc0, !PT ;  /* 0x0000000303127812 */ /* 0x000fc800078ec0ff */
[----:B------:R-:W-:-:S07]  /*05a0*/  ISETP.NE.AND P1, PT, R18, RZ, PT ;  /* 0x000000ff1200720c */ /* 0x000fce0003f25270 */
[----:B------:R-:W-:Y:S06]  /*05b0*/  @!P0 BRA `(.L_x_3) ;  /* 0x0000000000508947 */ /* 0x000fec0003800000 */
[C---:B------:R-:W-:Y:S02]  /*05c0*/  IMAD R8, R2.reuse, R3, R0 ;  /* 0x0000000302087224 */ /* 0x040fe400078e0200 */
[----:B------:R-:W-:Y:S02]  /*05d0*/  IMAD.IADD R6, R7, 0x1, R2 ;  /* 0x0000000107067824 */ /* 0x000fe400078e0202 */
[----:B------:R-:W-:Y:S01]  /*05e0*/  VIADD R2, R2, 0x4 ;  /* 0x0000000402027836 */ /* 0x000fe20000000000 */
[----:B0-----:R-:W-:Y:S02]  /*05f0*/  LEA R10, R8, UR4, 0x2 ;  /* 0x00000004080a7c11 */ /* 0x001fe4000f8e10ff */
[----:B------:R-:W-:-:S03]  /*0600*/  LEA R6, R6, UR5, 0x2 ;  /* 0x0000000506067c11 */ /* 0x000fc6000f8e10ff */
[C---:B------:R-:W-:Y:S01]  /*0610*/  IMAD R12, R3.reuse, 0x4, R10 ;  /* 0x00000004030c7824 */ /* 0x040fe200078e020a */
[----:B------:R-:W-:Y:S03]  /*0620*/  LDS R11, [R10] ;  /* 0x000000000a0b7984 */ /* 0x000fe60000000800 */
[C---:B------:R-:W-:Y:S01]  /*0630*/  IMAD R14, R3.reuse, 0x4, R12 ;  /* 0x00000004030e7824 */ /* 0x040fe200078e020c */
[----:B------:R-:W0:Y:S03]  /*0640*/  LDS R8, [R6] ;  /* 0x0000000006087984 */ /* 0x000e260000000800 */
[----:B------:R-:W-:Y:S01]  /*0650*/  IMAD R16, R3, 0x4, R14 ;  /* 0x0000000403107824 */ /* 0x000fe200078e020e */
[----:B------:R-:W-:Y:S04]  /*0660*/  LDS R13, [R6+0x4] ;  /* 0x00000400060d7984 */ /* 0x000fe80000000800 */
[----:B------:R-:W1:Y:S04]  /*0670*/  LDS R12, [R12] ;  /* 0x000000000c0c7984 */ /* 0x000e680000000800 */
[----:B------:R-:W-:Y:S04]  /*0680*/  LDS R15, [R6+0x8] ;  /* 0x00000800060f7984 */ /* 0x000fe80000000800 */
[----:B------:R-:W2:Y:S04]  /*0690*/  LDS R14, [R14] ;  /* 0x000000000e0e7984 */ /* 0x000ea80000000800 */
[----:B------:R-:W-:Y:S04]  /*06a0*/  LDS R17, [R6+0xc] ;  /* 0x00000c0006117984 */ /* 0x000fe80000000800 */
[----:B------:R-:W3:Y:S01]  /*06b0*/  LDS R16, [R16] ;  /* 0x0000000010107984 */ /* 0x000ee20000000800 */
[----:B0----5:R-:W-:-:S04]  /*06c0*/  VIADDMNMX R8, R11, R8, R9, PT ;  /* 0x000000080b087246 */ /* 0x021fc80003800109 */
[----:B-1----:R-:W-:-:S04]  /*06d0*/  VIADDMNMX R8, R12, R13, R8, PT ;  /* 0x0000000d0c087246 */ /* 0x002fc80003800108 */
[----:B--2---:R-:W-:-:S04]  /*06e0*/  VIADDMNMX R8, R14, R15, R8, PT ;  /* 0x0000000f0e087246 */ /* 0x004fc80003800108 */
[----:B---3--:R-:W-:-:S07]  /*06f0*/  VIADDMNMX R9, R16, R17, R8, PT ;  /* 0x0000001110097246 */ /* 0x008fce0003800108 */
.L_x_3:
[----:B------:R-:W-:Y:S05]  /*0700*/  @!P1 BRA `(.L_x_0) ;  /* 0x0000000000609947 */ /* 0x000fea0003800000 */
[----:B------:R-:W-:Y:S02]  /*0710*/  ISETP.NE.AND P0, PT, R18, 0x1, PT ;  /* 0x000000011200780c */ /* 0x000fe40003f05270 */
[----:B------:R-:W-:-:S04]  /*0720*/  LOP3.LUT R6, R3, 0x1, RZ, 0xc0, !PT ;  /* 0x0000000103067812 */ /* 0x000fc800078ec0ff */
[----:B------:R-:W-:-:S07]  /*0730*/  ISETP.NE.U32.AND P1, PT, R6, 0x1, PT ;  /* 0x000000010600780c */ /* 0x000fce0003f25070 */
[----:B------:R-:W-:Y:S06]  /*0740*/  @!P0 BRA `(.L_x_4) ;  /* 0x0000000000308947 */ /* 0x000fec0003800000 */
[C---:B------:R-:W-:Y:S02]  /*0750*/  IMAD R8, R2.reuse, R3, R0 ;  /* 0x0000000302087224 */ /* 0x040fe400078e0200 */
[----:B------:R-:W-:Y:S02]  /*0760*/  IMAD.IADD R6, R7, 0x1, R2 ;  /* 0x0000000107067824 */ /* 0x000fe400078e0202 */
[----:B------:R-:W-:Y:S01]  /*0770*/  VIADD R2, R2, 0x2 ;  /* 0x0000000202027836 */ /* 0x000fe20000000000 */
[----:B0-----:R-:W-:Y:S02]  /*0780*/  LEA R10, R8, UR4, 0x2 ;  /* 0x00000004080a7c11 */ /* 0x001fe4000f8e10ff */
[----:B------:R-:W-:-:S03]  /*0790*/  LEA R6, R6, UR5, 0x2 ;  /* 0x0000000506067c11 */ /* 0x000fc6000f8e10ff */
[----:B------:R-:W-:Y:S01]  /*07a0*/  IMAD R12, R3, 0x4, R10 ;  /* 0x00000004030c7824 */ /* 0x000fe200078e020a */
[----:B------:R-:W-:Y:S04]  /*07b0*/  LDS R11, [R10] ;  /* 0x000000000a0b7984 */ /* 0x000fe80000000800 */
[----:B------:R-:W0:Y:S04]  /*07c0*/  LDS R8, [R6] ;  /* 0x0000000006087984 */ /* 0x000e280000000800 */
[----:B------:R-:W-:Y:S04]  /*07d0*/  LDS R13, [R6+0x4] ;  /* 0x00000400060d7984 */ /* 0x000fe80000000800 */
[----:B------:R-:W1:Y:S01]  /*07e0*/  LDS R12, [R12] ;  /* 0x000000000c0c7984 */ /* 0x000e620000000800 */
[----:B0----5:R-:W-:-:S04]  /*07f0*/  VIADDMNMX R8, R11, R8, R9, PT ;  /* 0x000000080b087246 */ /* 0x021fc80003800109 */
[----:B-1----:R-:W-:-:S07]  /*0800*/  VIADDMNMX R9, R12, R13, R8, PT ;  /* 0x0000000d0c097246 */ /* 0x002fce0003800108 */
.L_x_4:
[----:B------:R-:W-:Y:S05]  /*0810*/  @P1 BRA `(.L_x_0) ;  /* 0x00000000001c1947 */ /* 0x000fea0003800000 */
[----:B------:R-:W-:Y:S02]  /*0820*/  IMAD R0, R2, R3, R0 ;  /* 0x0000000302007224 */ /* 0x000fe400078e0200 */
[----:B------:R-:W-:-:S03]  /*0830*/  IMAD.IADD R2, R7, 0x1, R2 ;  /* 0x0000000107027824 */ /* 0x000fc600078e0202 */
[----:B------:R-:W-:Y:S02]  /*0840*/  LEA R0, R0, UR4, 0x2 ;  /* 0x0000000400007c11 */ /* 0x000fe4000f8e10ff */
[----:B------:R-:W-:-:S04]  /*0850*/  LEA R2, R2, UR5, 0x2 ;  /* 0x0000000502027c11 */ /* 0x000fc8000f8e10ff */
[----:B------:R-:W-:Y:S04]  /*0860*/  LDS R0, [R0] ;  /* 0x0000000000007984 */ /* 0x000fe80000000800 */
[----:B------:R-:W1:Y:S02]  /*0870*/  LDS R2, [R2] ;  /* 0x0000000002027984 */ /* 0x000e640000000800 */
[----:B-1---5:R-:W-:-:S07]  /*0880*/  VIADDMNMX R9, R0, R2, R9, PT ;  /* 0x0000000200097246 */ /* 0x022fce0003800109 */
.L_x_0:
[----:B-----5:R-:W-:Y:S01]  /*0890*/  STG.E desc[UR8][R4.64], R9 ;  /* 0x0000000904007986 */ /* 0x020fe2000c101908 */
[----:B------:R-:W-:Y:S05]  /*08a0*/  EXIT ;  /* 0x000000000000794d */ /* 0x000fea0003800000 */
.L_x_5:
[----:B------:R-:W-:-:S00]  /*08b0*/  BRA `(.L_x_5) ;  /* 0xfffffffc00fc7947 */ /* 0x000fc0000383ffff */
[----:B------:R-:W-:-:S00]  /*08c0*/  NOP ;  /* 0x0000000000007918 */ /* 0x000fc00000000000 */
        /* <DEDUP_REMOVED lines=11> */
.L_x_18:


//--------------------- .text._Z17blockedASAPPhase2iPiii --------------------------
	.section	.text._Z17blockedASAPPhase2iPiii,"ax",@progbits
	.align	128
        .global         _Z17blockedASAPPhase2iPiii
        .type           _Z17blockedASAPPhase2iPiii,@function
        .size           _Z17blockedASAPPhase2iPiii,(.L_x_19 - _Z17blockedASAPPhase2iPiii)
        .other          _Z17blockedASAPPhase2iPiii,@"STO_CUDA_ENTRY STV_DEFAULT"
_Z17blockedASAPPhase2iPiii:
.text._Z17blockedASAPPhase2iPiii:
[----:B------:R-:W-:Y:S08]  /*0000*/  LDC R1, c[0x0][0x37c] ;  /* 0x0000df00ff017b82 */ /* 0x000ff00000000800 */
[----:B------:R-:W0:Y:S08]  /*0010*/  S2UR UR4, SR_CTAID.X ;  /* 0x00000000000479c3 */ /* 0x000e300000002500 */
[----:B------:R-:W0:Y:S02]  /*0020*/  LDC R9, c[0x0][0x380] ;  /* 0x0000e000ff097b82 */ /* 0x000e240000000800 */
[----:B0-----:R-:W-:-:S13]  /*0030*/  ISETP.NE.AND P0, PT, R9, UR4, PT ;  /* 0x0000000409007c0c */ /* 0x001fda000bf05270 */
[----:B------:R-:W-:Y:S05]  /*0040*/  @!P0 EXIT ;  /* 0x000000000000894d */ /* 0x000fea0003800000 */
[----:B------:R-:W0:Y:S01]  /*0050*/  S2R R12, SR_TID.Y ;  /* 0x00000000000c7919 */ /* 0x000e220000002200 */
[----:B------:R-:W0:Y:S01]  /*0060*/  LDC.64 R2, c[0x0][0x390] ;  /* 0x0000e400ff027b82 */ /* 0x000e220000000a00 */
[----:B------:R-:W1:Y:S01]  /*0070*/  LDCU.64 UR8, c[0x0][0x358] ;  /* 0x00006b00ff0877ac */ /* 0x000e620008000a00 */
[----:B------:R-:W2:Y:S06]  /*0080*/  S2R R0, SR_TID.X ;  /* 0x0000000000007919 */ /* 0x000eac0000002100 */
[----:B------:R-:W3:Y:S01]  /*0090*/  LDC.64 R6, c[0x0][0x388] ;  /* 0x0000e200ff067b82 */ /* 0x000ee20000000a00 */
[----:B0-----:R-:W-:-:S02]  /*00a0*/  IMAD R5, R9, R3, R12 ;  /* 0x0000000309057224 */ /* 0x001fc400078e020c */
[----:B------:R-:W-:Y:S02]  /*00b0*/  IMAD R8, R3, UR4, R12 ;  /* 0x0000000403087c24 */ /* 0x000fe4000f8e020c */
[--C-:B--2---:R-:W-:Y:S02]  /*00c0*/  IMAD R9, R9, R3, R0.reuse ;  /* 0x0000000309097224 */ /* 0x104fe400078e0200 */
[----:B------:R-:W-:Y:S02]  /*00d0*/  IMAD R4, R3, UR4, R0 ;  /* 0x0000000403047c24 */ /* 0x000fe4000f8e0200 */
[CCC-:B------:R-:W-:Y:S02]  /*00e0*/  IMAD R11, R5.reuse, R2.reuse, R9.reuse ;  /* 0x00000002050b7224 */ /* 0x1c0fe400078e0209 */
[-C--:B------:R-:W-:Y:S02]  /*00f0*/  IMAD R5, R5, R2.reuse, R4 ;  /* 0x0000000205057224 */ /* 0x080fe400078e0204 */
[----:B------:R-:W-:-:S02]  /*0100*/  IMAD R9, R8, R2, R9 ;  /* 0x0000000208097224 */ /* 0x000fc400078e0209 */
[----:B---3--:R-:W-:-:S04]  /*0110*/  IMAD.WIDE R10, R11, 0x4, R6 ;  /* 0x000000040b0a7825 */ /* 0x008fc800078e0206 */
[--C-:B------:R-:W-:Y:S02]  /*0120*/  IMAD.WIDE R4, R5, 0x4, R6.reuse ;  /* 0x0000000405047825 */ /* 0x100fe400078e0206 */
[----:B-1----:R0:W2:Y:S02]  /*0130*/  LDG.E R10, desc[UR8][R10.64] ;  /* 0x000000080a0a7981 */ /* 0x0020a4000c1e1900 */
[----:B------:R-:W-:Y:S02]  /*0140*/  IMAD.WIDE R6, R9, 0x4, R6 ;  /* 0x0000000409067825 */ /* 0x000fe400078e0206 */
[----:B------:R-:W3:Y:S04]  /*0150*/  LDG.E R17, desc[UR8][R4.64] ;  /* 0x0000000804117981 */ /* 0x000ee8000c1e1900 */
[----:B------:R-:W4:Y:S01]  /*0160*/  LDG.E R19, desc[UR8][R6.64] ;  /* 0x0000000806137981 */ /* 0x000f22000c1e1900 */
[----:B------:R-:W1:Y:S01]  /*0170*/  S2UR UR7, SR_CgaCtaId ;  /* 0x00000000000779c3 */ /* 0x000e620000008800 */
[----:B------:R-:W-:Y:S01]  /*0180*/  UMOV UR4, 0x400 ;  /* 0x0000040000047882 */ /* 0x000fe20000000000 */
[----:B------:R-:W-:Y:S01]  /*0190*/  IMAD R9, R12, R3, RZ ;  /* 0x000000030c097224 */ /* 0x000fe200078e02ff */
[----:B------:R-:W-:-:S02]  /*01a0*/  UIADD3 UR5, UPT, UPT, UR4, 0x1000, URZ ;  /* 0x0000100004057890 */ /* 0x000fc4000fffe0ff */
[----:B------:R-:W-:Y:S01]  /*01b0*/  UIADD3 UR6, UPT, UPT, UR4, 0x2000, URZ ;  /* 0x0000200004067890 */ /* 0x000fe2000fffe0ff */
[----:B------:R-:W-:Y:S01]  /*01c0*/  IMAD.IADD R8, R9, 0x1, R0 ;  /* 0x0000000109087824 */ /* 0x000fe200078e0200 */
[----:B-1----:R-:W-:Y:S02]  /*01d0*/  ULEA UR4, UR7, UR4, 0x18 ;  /* 0x0000000407047291 */ /* 0x002fe4000f8ec0ff */
[----:B------:R-:W-:Y:S02]  /*01e0*/  ULEA UR5, UR7, UR5, 0x18 ;  /* 0x0000000507057291 */ /* 0x000fe4000f8ec0ff */
[----:B------:R-:W-:Y:S02]  /*01f0*/  ULEA UR6, UR7, UR6, 0x18 ;  /* 0x0000000607067291 */ /* 0x000fe4000f8ec0ff */
[C---:B0-----:R-:W-:Y:S02]  /*0200*/  LEA R11, R8.reuse, UR4, 0x2 ;  /* 0x00000004080b7c11 */ /* 0x041fe4000f8e10ff */
[----:B------:R-:W-:-:S02]  /*0210*/  LEA R2, R8, UR5, 0x2 ;  /* 0x0000000508027c11 */ /* 0x000fc4000f8e10ff */
[----:B------:R-:W-:Y:S02]  /*0220*/  LEA R8, R8, UR6, 0x2 ;  /* 0x0000000608087c11 */ /* 0x000fe4000f8e10ff */
[----:B------:R-:W-:Y:S01]  /*0230*/  ISETP.GE.AND P0, PT, R3, 0x1, PT ;  /* 0x000000010300780c */ /* 0x000fe20003f06270 */
[----:B--2---:R0:W-:Y:S04]  /*0240*/  STS [R11], R10 ;  /* 0x0000000a0b007388 */ /* 0x0041e80000000800 */
[----:B---3--:R0:W-:Y:S04]  /*0250*/  STS [R2], R17 ;  /* 0x0000001102007388 */ /* 0x0081e80000000800 */
[----:B----4-:R0:W-:Y:S01]  /*0260*/  STS [R8], R19 ;  /* 0x0000001308007388 */ /* 0x0101e20000000800 */
[----:B------:R-:W-:Y:S06]  /*0270*/  BAR.SYNC.DEFER_BLOCKING 0x0 ;  /* 0x0000000000007b1d */ /* 0x000fec0000010000 */
[----:B------:R0:W1:Y:S04]  /*0280*/  LDS R13, [R2] ;  /* 0x00000000020d7984 */ /* 0x0000680000000800 */
[----:B------:R0:W2:Y:S01]  /*0290*/  LDS R15, [R8] ;  /* 0x00000000080f7984 */ /* 0x0000a20000000800 */
[----:B------:R-:W-:Y:S05]  /*02a0*/  @!P0 BRA `(.L_x_6) ;  /* 0x0000000800f48947 */ /* 0x000fea0003800000 */
[C---:B------:R-:W-:Y:S01]  /*02b0*/  ISETP.GE.U32.AND P1, PT, R3.reuse, 0x8, PT ;  /* 0x000000080300780c */ /* 0x040fe20003f26070 */
[----:B0-----:R-:W-:Y:S01]  /*02c0*/  IMAD.MOV.U32 R10, RZ, RZ, RZ ;  /* 0x000000ffff0a7224 */ /* 0x001fe200078e00ff */
[----:B------:R-:W-:-:S04]  /*02d0*/  LOP3.LUT R19, R3, 0x7, RZ, 0xc0, !PT ;  /* 0x0000000703137812 */ /* 0x000fc800078ec0ff */
[----:B------:R-:W-:-:S07]  /*02e0*/  ISETP.NE.AND P0, PT, R19, RZ, PT ;  /* 0x000000ff1300720c */ /* 0x000fce0003f05270 */
[----:B------:R-:W-:Y:S06]  /*02f0*/  @!P1 BRA `(.L_x_7) ;  /* 0x0000000400649947 */ /* 0x000fec0003800000 */
[----:B------:R-:W-:Y:S01]  /*0300*/  LOP3.LUT R10, R3, 0x7ffffff8, RZ, 0xc0, !PT ;  /* 0x7ffffff8030a7812 */ /* 0x000fe200078ec0ff */
[----:B------:R-:W-:Y:S01]  /*0310*/  IMAD.SHL.U32 R14, R0, 0x4, RZ ;  /* 0x00000004000e7824 */ /* 0x000fe200078e00ff */
[----:B------:R-:W-:-:S03]  /*0320*/  LEA R12, R9, 0x10, 0x2 ;  /* 0x00000010090c7811 */ /* 0x000fc600078e10ff */
[----:B------:R-:W-:-:S07]  /*0330*/  IMAD.MOV R11, RZ, RZ, -R10 ;  /* 0x000000ffff0b7224 */ /* 0x000fce00078e0a0a */
.L_x_8:
[----:B------:R-:W-:Y:S01]  /*0340*/  LDS R16, [R12+UR4+-0x10] ;  /* 0xfffff0040c107984 */ /* 0x000fe20008000800 */
[----:B------:R-:W-:-:S03]  /*0350*/  VIADD R11, R11, 0x8 ;  /* 0x000000080b0b7836 */ /* 0x000fc60000000000 */
[----:B------:R-:W1:Y:S02]  /*0360*/  LDS R17, [R14+UR5] ;  /* 0x000000050e117984 */ /* 0x000e640008000800 */
[----:B------:R-:W-:Y:S02]  /*0370*/  ISETP.NE.AND P1, PT, R11, RZ, PT ;  /* 0x000000ff0b00720c */ /* 0x000fe40003f25270 */
[----:B-1----:R-:W-:Y:S01]  /*0380*/  VIADDMNMX R17, R17, R16, R13, PT ;  /* 0x0000001011117246 */ /* 0x002fe2000380010d */
[----:B------:R-:W-:-:S04]  /*0390*/  VIADD R16, R14, UR5 ;  /* 0x000000050e107c36 */ /* 0x000fc80008000000 */
[----:B------:R-:W-:Y:S01]  /*03a0*/  STS [R2], R17 ;  /* 0x0000001102007388 */ /* 0x000fe20000000800 */
[C---:B------:R-:W-:Y:S02]  /*03b0*/  IMAD R20, R3.reuse, 0x4, R16 ;  /* 0x0000000403147824 */ /* 0x040fe400078e0210 */
[----:B------:R-:W-:Y:S01]  /*03c0*/  VIADD R16, R14, UR4 ;  /* 0x000000040e107c36 */ /* 0x000fe20008000000 */
[----:B------:R-:W-:Y:S01]  /*03d0*/  LDS R18, [R12+UR6+-0x10] ;  /* 0xfffff0060c127984 */ /* 0x000fe20008000800 */
[----:B------:R-:W-:-:S03]  /*03e0*/  IMAD R22, R3, 0x4, R20 ;  /* 0x0000000403167824 */ /* 0x000fc600078e0214 */
[----:B0-----:R0:W2:Y:S02]  /*03f0*/  LDS R13, [R14+UR4] ;  /* 0x000000040e0d7984 */ /* 0x0010a40008000800 */
[----:B0-----:R-:W-:Y:S01]  /*0400*/  IMAD R14, R3, 0x20, R14 ;  /* 0x00000020030e7824 */ /* 0x001fe200078e020e */
[----:B--2---:R-:W-:-:S05]  /*0410*/  VIADDMNMX R13, R13, R18, R15, PT ;  /* 0x000000120d0d7246 */ /* 0x004fca000380010f */
[----:B------:R-:W-:Y:S04]  /*0420*/  STS [R8], R13 ;  /* 0x0000000d08007388 */ /* 0x000fe80000000800 */
[----:B------:R-:W-:Y:S04]  /*0430*/  LDS R18, [R12+UR4+-0xc] ;  /* 0xfffff4040c127984 */ /* 0x000fe80008000800 */
[----:B------:R-:W0:Y:S02]  /*0440*/  LDS R15, [R20] ;  /* 0x00000000140f7984 */ /* 0x000e240000000800 */
[----:B0-----:R-:W-:Y:S01]  /*0450*/  VIADDMNMX R15, R15, R18, R17, PT ;  /* 0x000000120f0f7246 */ /* 0x001fe20003800111 */
[----:B------:R-:W-:-:S04]  /*0460*/  IMAD R18, R3, 0x4, R16 ;  /* 0x0000000403127824 */ /* 0x000fc800078e0210 */
[----:B------:R-:W-:Y:S01]  /*0470*/  STS [R2], R15 ;  /* 0x0000000f02007388 */ /* 0x000fe20000000800 */
[----:B------:R-:W-:-:S03]  /*0480*/  IMAD R20, R3, 0x4, R18 ;  /* 0x0000000403147824 */ /* 0x000fc600078e0212 */
[----:B------:R-:W-:Y:S04]  /*0490*/  LDS R16, [R12+UR6+-0xc] ;  /* 0xfffff4060c107984 */ /* 0x000fe80008000800 */
[----:B------:R0:W1:Y:S02]  /*04a0*/  LDS R17, [R18] ;  /* 0x0000000012117984 */ /* 0x0000640000000800 */
[----:B0-----:R-:W-:Y:S01]  /*04b0*/  IMAD R18, R3, 0x4, R22 ;  /* 0x0000000403127824 */ /* 0x001fe200078e0216 */
[----:B-1----:R-:W-:-:S05]  /*04c0*/  VIADDMNMX R17, R17, R16, R13, PT ;  /* 0x0000001011117246 */ /* 0x002fca000380010d */
[----:B------:R-:W-:Y:S04]  /*04d0*/  STS [R8], R17 ;  /* 0x0000001108007388 */ /* 0x000fe80000000800 */
        /* <DEDUP_REMOVED lines=20> */
[----:B------:R-:W-:Y:S04]  /*0620*/  LDS R16, [R12+UR4] ;  /* 0x000000040c107984 */ /* 0x000fe80008000800 */
        /* <DEDUP_REMOVED lines=9> */
[----:B------:R-:W-:Y:S04]  /*06c0*/  LDS R16, [R12+UR4+0x4] ;  /* 0x000004040c107984 */ /* 0x000fe80008000800 */
        /* <DEDUP_REMOVED lines=15> */
[----:B------:R-:W0:Y:S02]  /*07c0*/  LDS R13, [R22] ;  /* 0x00000000160d7984 */ /* 0x000e240000000800 */
[----:B0-----:R-:W-:-:S05]  /*07d0*/  VIADDMNMX R21, R13, R16, R15, PT ;  /* 0x000000100d157246 */ /* 0x001fca000380010f */
[----:B------:R-:W-:Y:S04]  /*07e0*/  STS [R8], R21 ;  /* 0x0000001508007388 */ /* 0x000fe80000000800 */
[----:B------:R-:W-:Y:S04]  /*07f0*/  LDS R20, [R20] ;  /* 0x0000000014147984 */ /* 0x000fe80000000800 */
[----:B------:R-:W0:Y:S02]  /*0800*/  LDS R16, [R12+UR4+0xc] ;  /* 0x00000c040c107984 */ /* 0x000e240008000800 */
[----:B0-----:R-:W-:-:S05]  /*0810*/  VIADDMNMX R13, R20, R16, R17, PT ;  /* 0x00000010140d7246 */ /* 0x001fca0003800111 */
[----:B------:R-:W-:Y:S04]  /*0820*/  STS [R2], R13 ;  /* 0x0000000d02007388 */ /* 0x000fe80000000800 */
[----:B------:R-:W-:Y:S04]  /*0830*/  LDS R18, [R18] ;  /* 0x0000000012127984 */ /* 0x000fe80000000800 */
[----:B------:R0:W1:Y:S02]  /*0840*/  LDS R16, [R12+UR6+0xc] ;  /* 0x00000c060c107984 */ /* 0x0000640008000800 */
[----:B0-----:R-:W-:Y:S01]  /*0850*/  VIADD R12, R12, 0x20 ;  /* 0x000000200c0c7836 */ /* 0x001fe20000000000 */
[----:B-1----:R-:W-:-:S05]  /*0860*/  VIADDMNMX R15, R18, R16, R21, PT ;  /* 0x00000010120f7246 */ /* 0x002fca0003800115 */
[----:B------:R0:W-:Y:S01]  /*0870*/  STS [R8], R15 ;  /* 0x0000000f08007388 */ /* 0x0001e20000000800 */
[----:B------:R-:W-:Y:S05]  /*0880*/  @P1 BRA `(.L_x_8) ;  /* 0xfffffff800ac1947 */ /* 0x000fea000383ffff */
.L_x_7:
[----:B------:R-:W-:Y:S05]  /*0890*/  @!P0 BRA `(.L_x_6) ;  /* 0x0000000400788947 */ /* 0x000fea0003800000 */
[----:B------:R-:W-:Y:S02]  /*08a0*/  ISETP.GE.U32.AND P0, PT, R19, 0x4, PT ;  /* 0x000000041300780c */ /* 0x000fe40003f06070 */
[----:B------:R-:W-:-:S04]  /*08b0*/  LOP3.LUT R21, R3, 0x3, RZ, 0xc0, !PT ;  /* 0x0000000303157812 */ /* 0x000fc800078ec0ff */
[----:B------:R-:W-:-:S07]  /*08c0*/  ISETP.NE.AND P1, PT, R21, RZ, PT ;  /* 0x000000ff1500720c */ /* 0x000fce0003f25270 */
[----:B------:R-:W-:Y:S06]  /*08d0*/  @!P0 BRA `(.L_x_9) ;  /* 0x0000000000b48947 */ /* 0x000fec0003800000 */
[----:B------:R-:W-:Y:S02]  /*08e0*/  IMAD.IADD R12, R9, 0x1, R10 ;  /* 0x00000001090c7824 */ /* 0x000fe400078e020a */
[C---:B------:R-:W-:Y:S02]  /*08f0*/  IMAD R16, R10.reuse, R3, R0 ;  /* 0x000000030a107224 */ /* 0x040fe400078e0200 */
[----:B------:R-:W-:Y:S01]  /*0900*/  VIADD R10, R10, 0x4 ;  /* 0x000000040a0a7836 */ /* 0x000fe20000000000 */
[----:B------:R-:W-:Y:S02]  /*0910*/  LEA R11, R12, UR4, 0x2 ;  /* 0x000000040c0b7c11 */ /* 0x000fe4000f8e10ff */
[----:B------:R-:W-:Y:S02]  /*0920*/  LEA R18, R16, UR5, 0x2 ;  /* 0x0000000510127c11 */ /* 0x000fe4000f8e10ff */
[----:B------:R-:W-:Y:S01]  /*0930*/  LEA R12, R12, UR6, 0x2 ;  /* 0x000000060c0c7c11 */ /* 0x000fe2000f8e10ff */
[----:B------:R-:W-:Y:S01]  /*0940*/  LDS R14, [R11] ;  /* 0x000000000b0e7984 */ /* 0x000fe20000000800 */
[----:B------:R-:W-:Y:S01]  /*0950*/  LEA R16, R16, UR4, 0x2 ;  /* 0x0000000410107c11 */ /* 0x000fe2000f8e10ff */
[----:B------:R-:W-:-:S02]  /*0960*/  IMAD R20, R3, 0x4, R18 ;  /* 0x0000000403147824 */ /* 0x000fc400078e0212 */
[----:B------:R3:W1:Y:S02]  /*0970*/  LDS R17, [R18] ;  /* 0x0000000012117984 */ /* 0x0006640000000800 */
[----:B---3--:R-:W-:Y:S01]  /*0980*/  IMAD R18, R3, 0x4, R16 ;  /* 0x0000000403127824 */ /* 0x008fe200078e0210 */
[----:B-1----:R-:W-:-:S05]  /*0990*/  VIADDMNMX R17, R17, R14, R13, PT ;  /* 0x0000000e11117246 */ /* 0x002fca000380010d */
[----:B------:R-:W-:Y:S04]  /*09a0*/  STS [R2], R17 ;  /* 0x0000001102007388 */ /* 0x000fe80000000800 */
[----:B------:R-:W-:Y:S04]  /*09b0*/  LDS R14, [R12] ;  /* 0x000000000c0e7984 */ /* 0x000fe80000000800 */
[----:B------:R1:W2:Y:S02]  /*09c0*/  LDS R13, [R16] ;  /* 0x00000000100d7984 */ /* 0x0002a40000000800 */
[----:B-1----:R-:W-:Y:S01]  /*09d0*/  IMAD R16, R3, 0x4, R20 ;  /* 0x0000000403107824 */ /* 0x002fe200078e0214 */
[----:B--2---:R-:W-:-:S05]  /*09e0*/  VIADDMNMX R13, R13, R14, R15, PT ;  /* 0x0000000e0d0d7246 */ /* 0x004fca000380010f */
[----:B------:R-:W-:Y:S04]  /*09f0*/  STS [R8], R13 ;  /* 0x0000000d08007388 */ /* 0x000fe80000000800 */
[----:B------:R-:W-:Y:S04]  /*0a00*/  LDS R14, [R11+0x4] ;  /* 0x000004000b0e7984 */ /* 0x000fe80000000800 */
[----:B0-----:R0:W1:Y:S02]  /*0a10*/  LDS R15, [R20] ;  /* 0x00000000140f7984 */ /* 0x0010640000000800 */
[----:B0-----:R-:W-:Y:S01]  /*0a20*/  IMAD R20, R3, 0x4, R18 ;  /* 0x0000000403147824 */ /* 0x001fe200078e0212 */
[----:B-1----:R-:W-:-:S05]  /*0a30*/  VIADDMNMX R15, R15, R14, R17, PT ;  /* 0x0000000e0f0f7246 */ /* 0x002fca0003800111 */
[----:B------:R-:W-:Y:S04]  /*0a40*/  STS [R2], R15 ;  /* 0x0000000f02007388 */ /* 0x000fe80000000800 */
[----:B------:R-:W-:Y:S04]  /*0a50*/  LDS R14, [R12+0x4] ;  /* 0x000004000c0e7984 */ /* 0x000fe80000000800 */
[----:B------:R0:W1:Y:S02]  /*0a60*/  LDS R17, [R18] ;  /* 0x0000000012117984 */ /* 0x0000640000000800 */
        /* <DEDUP_REMOVED lines=9> */
[----:B------:R-:W0:Y:S02]  /*0b00*/  LDS R13, [R20] ;  /* 0x00000000140d7984 */ /* 0x000e240000000800 */
[----:B0-----:R-:W-:-:S05]  /*0b10*/  VIADDMNMX R23, R13, R14, R17, PT ;  /* 0x0000000e0d177246 */ /* 0x001fca0003800111 */
        /* <DEDUP_REMOVED lines=8> */
[----:B------:R3:W-:Y:S02]  /*0ba0*/  STS [R8], R15 ;  /* 0x0000000f08007388 */ /* 0x0007e40000000800 */
.L_x_9:
[----:B------:R-:W-:Y:S05]  /*0bb0*/  @!P1 BRA `(.L_x_6) ;  /* 0x0000000000b09947 */ /* 0x000fea0003800000 */
[----:B------:R-:W-:Y:S02]  /*0bc0*/  ISETP.NE.AND P0, PT, R21, 0x1, PT ;  /* 0x000000011500780c */ /* 0x000fe40003f05270 */
[----:B------:R-:W-:-:S04]  /*0bd0*/  LOP3.LUT R11, R3, 0x1, RZ, 0xc0, !PT ;  /* 0x00000001030b7812 */ /* 0x000fc800078ec0ff */
[----:B------:R-:W-:-:S07]  /*0be0*/  ISETP.NE.U32.AND P1, PT, R11, 0x1, PT ;  /* 0x000000010b00780c */ /* 0x000fce0003f25070 */
[----:B------:R-:W-:Y:S06]  /*0bf0*/  @!P0 BRA `(.L_x_10) ;  /* 0x0000000000648947 */ /* 0x000fec0003800000 */
[----:B------:R-:W-:Y:S02]  /*0c00*/  IMAD.IADD R14, R9, 0x1, R10 ;  /* 0x00000001090e7824 */ /* 0x000fe400078e020a */
[C---:B------:R-:W-:Y:S02]  /*0c10*/  IMAD R17, R10.reuse, R3, R0 ;  /* 0x000000030a117224 */ /* 0x040fe400078e0200 */
[----:B------:R-:W-:Y:S01]  /*0c20*/  VIADD R10, R10, 0x2 ;  /* 0x000000020a0a7836 */ /* 0x000fe20000000000 */
[C---:B------:R-:W-:Y:S02]  /*0c30*/  LEA R16, R14.reuse, UR4, 0x2 ;  /* 0x000000040e107c11 */ /* 0x040fe4000f8e10ff */
[C---:B------:R-:W-:Y:S02]  /*0c40*/  LEA R18, R17.reuse, UR5, 0x2 ;  /* 0x0000000511127c11 */ /* 0x040fe4000f8e10ff */
[----:B------:R-:W-:Y:S01]  /*0c50*/  LEA R14, R14, UR6, 0x2 ;  /* 0x000000060e0e7c11 */ /* 0x000fe2000f8e10ff */
[----:B------:R-:W-:Y:S01]  /*0c60*/  LDS R12, [R16] ;  /* 0x00000000100c7984 */ /* 0x000fe20000000800 */
[----:B------:R-:W-:Y:S01]  /*0c70*/  LEA R20, R17, UR4, 0x2 ;  /* 0x0000000411147c11 */ /* 0x000fe2000f8e10ff */
[----:B------:R-:W-:-:S02]  /*0c80*/  IMAD R19, R3, 0x4, R18 ;  /* 0x0000000403137824 */ /* 0x000fc400078e0212 */
[----:B------:R4:W1:Y:S02]  /*0c90*/  LDS R11, [R18] ;  /* 0x00000000120b7984 */ /* 0x0008640000000800 */
[----:B----4-:R-:W-:Y:S01]  /*0ca0*/  IMAD R18, R3, 0x4, R20 ;  /* 0x0000000403127824 */ /* 0x010fe200078e0214 */
[----:B-1----:R-:W-:-:S05]  /*0cb0*/  VIADDMNMX R11, R11, R12, R13, PT ;  /* 0x0000000c0b0b7246 */ /* 0x002fca000380010d */
[----:B------:R-:W-:Y:S04]  /*0cc0*/  STS [R2], R11 ;  /* 0x0000000b02007388 */ /* 0x000fe80000000800 */
[----:B------:R-:W-:Y:S04]  /*0cd0*/  LDS R12, [R14] ;  /* 0x000000000e0c7984 */ /* 0x000fe80000000800 */
[----:B------:R-:W2:Y:S02]  /*0ce0*/  LDS R13, [R20] ;  /* 0x00000000140d7984 */ /* 0x000ea40000000800 */
[----:B--2---:R-:W-:-:S05]  /*0cf0*/  VIADDMNMX R17, R13, R12, R15, PT ;  /* 0x0000000c0d117246 */ /* 0x004fca000380010f */
[----:B------:R-:W-:Y:S04]  /*0d00*/  STS [R8], R17 ;  /* 0x0000001108007388 */ /* 0x000fe80000000800 */
[----:B------:R-:W-:Y:S04]  /*0d10*/  LDS R12, [R16+0x4] ;  /* 0x00000400100c7984 */ /* 0x000fe80000000800 */
[----:B------:R-:W1:Y:S02]  /*0d20*/  LDS R13, [R19] ;  /* 0x00000000130d7984 */ /* 0x000e640000000800 */
[----:B-1----:R-:W-:-:S05]  /*0d30*/  VIADDMNMX R13, R13, R12, R11, PT ;  /* 0x0000000c0d0d7246 */ /* 0x002fca000380010b */
[----:B------:R-:W-:Y:S04]  /*0d40*/  STS [R2], R13 ;  /* 0x0000000d02007388 */ /* 0x000fe80000000800 */
[----:B------:R-:W-:Y:S04]  /*0d50*/  LDS R12, [R14+0x4] ;  /* 0x000004000e0c7984 */ /* 0x000fe80000000800 */
[----:B0--3--:R-:W0:Y:S02]  /*0d60*/  LDS R15, [R18] ;  /* 0x00000000120f7984 */ /* 0x009e240000000800 */
[----:B0-----:R-:W-:-:S05]  /*0d70*/  VIADDMNMX R15, R15, R12, R17, PT ;  /* 0x0000000c0f0f7246 */ /* 0x001fca0003800111 */
[----:B------:R4:W-:Y:S02]  /*0d80*/  STS [R8], R15 ;  /* 0x0000000f08007388 */ /* 0x0009e40000000800 */
.L_x_10:
[----:B------:R-:W-:Y:S05]  /*0d90*/  @P1 BRA `(.L_x_6) ;  /* 0x0000000000381947 */ /* 0x000fea0003800000 */
[----:B------:R-:W-:Y:S02]  /*0da0*/  IMAD R3, R10, R3, R0 ;  /* 0x000000030a037224 */ /* 0x000fe400078e0200 */
[----:B------:R-:W-:-:S03]  /*0db0*/  IMAD.IADD R9, R9, 0x1, R10 ;  /* 0x0000000109097824 */ /* 0x000fc600078e020a */
[----:B------:R-:W-:Y:S02]  /*0dc0*/  LEA R10, R3, UR5, 0x2 ;  /* 0x00000005030a7c11 */ /* 0x000fe4000f8e10ff */
[----:B------:R-:W-:Y:S02]  /*0dd0*/  LEA R0, R9, UR4, 0x2 ;  /* 0x0000000409007c11 */ /* 0x000fe4000f8e10ff */
[----:B------:R-:W-:Y:S02]  /*0de0*/  LEA R3, R3, UR4, 0x2 ;  /* 0x0000000403037c11 */ /* 0x000fe4000f8e10ff */
[----:B------:R-:W-:Y:S01]  /*0df0*/  LDS R10, [R10] ;  /* 0x000000000a0a7984 */ /* 0x000fe20000000800 */
[----:B------:R-:W-:-:S03]  /*0e00*/  LEA R9, R9, UR6, 0x2 ;  /* 0x0000000609097c11 */ /* 0x000fc6000f8e10ff */
[----:B------:R-:W1:Y:S02]  /*0e10*/  LDS R0, [R0] ;  /* 0x0000000000007984 */ /* 0x000e640000000800 */
[----:B-1----:R-:W-:-:S05]  /*0e20*/  VIADDMNMX R13, R10, R0, R13, PT ;  /* 0x000000000a0d7246 */ /* 0x002fca000380010d */
[----:B------:R-:W-:Y:S04]  /*0e30*/  STS [R2], R13 ;  /* 0x0000000d02007388 */ /* 0x000fe80000000800 */
[----:B------:R-:W-:Y:S04]  /*0e40*/  LDS R12, [R9] ;  /* 0x00000000090c7984 */ /* 0x000fe80000000800 */
[----:B------:R-:W0:Y:S02]  /*0e50*/  LDS R3, [R3] ;  /* 0x0000000003037984 */ /* 0x000e240000000800 */
[----:B0-234-:R-:W-:-:S05]  /*0e60*/  VIADDMNMX R15, R3, R12, R15, PT ;  /* 0x0000000c030f7246 */ /* 0x01dfca000380010f */
[----:B------:R0:W-:Y:S02]  /*0e70*/  STS [R8], R15 ;  /* 0x0000000f08007388 */ /* 0x0001e40000000800 */
.L_x_6:
[----:B-1----:R-:W-:Y:S04]  /*0e80*/  STG.E desc[UR8][R4.64], R13 ;  /* 0x0000000d04007986 */ /* 0x002fe8000c101908 */
[----:B--2---:R-:W-:Y:S01]  /*0e90*/  STG.E desc[UR8][R6.64], R15 ;  /* 0x0000000f06007986 */ /* 0x004fe2000c101908 */
[----:B------:R-:W-:Y:S05]  /*0ea0*/  EXIT ;  /* 0x000000000000794d */ /* 0x000fea0003800000 */
.L_x_11:
        /* <DEDUP_REMOVED lines=13> */
.L_x_19:


//--------------------- .text._Z17blockedASAPPhase1iPiii --------------------------
	.section	.text._Z17blockedASAPPhase1iPiii,"ax",@progbits
	.align	128
        .global         _Z17blockedASAPPhase1iPiii
        .type           _Z17blockedASAPPhase1iPiii,@function
        .size           _Z17blockedASAPPhase1iPiii,(.L_x_20 - _Z17blockedASAPPhase1iPiii)
        .other          _Z17blockedASAPPhase1iPiii,@"STO_CUDA_ENTRY STV_DEFAULT"
_Z17blockedASAPPhase1iPiii:
.text._Z17blockedASAPPhase1iPiii:
[----:B------:R-:W-:Y:S01]  /*0000*/  LDC R1, c[0x0][0x37c] ;  /* 0x0000df00ff017b82 */ /* 0x000fe20000000800 */
[----:B------:R-:W0:Y:S07]  /*0010*/  S2R R8, SR_TID.Y ;  /* 0x0000000000087919 */ /* 0x000e2e0000002200 */
[----:B------:R-:W0:Y:S01]  /*0020*/  LDC.64 R2, c[0x0][0x390] ;  /* 0x0000e400ff027b82 */ /* 0x000e220000000a00 */
[----:B------:R-:W0:Y:S01]  /*0030*/  LDCU UR4, c[0x0][0x380] ;  /* 0x00007000ff0477ac */ /* 0x000e220008000800 */
[----:B------:R-:W1:Y:S01]  /*0040*/  S2R R0, SR_TID.X ;  /* 0x0000000000007919 */ /* 0x000e620000002100 */
[----:B------:R-:W2:Y:S05]  /*0050*/  LDCU.64 UR6, c[0x0][0x358] ;  /* 0x00006b00ff0677ac */ /* 0x000eaa0008000a00 */
[----:B------:R-:W3:Y:S01]  /*0060*/  LDC.64 R4, c[0x0][0x388] ;  /* 0x0000e200ff047b82 */ /* 0x000ee20000000a00 */
[----:B0-----:R-:W-:-:S02]  /*0070*/  IMAD R7, R3, UR4, R8 ;  /* 0x0000000403077c24 */ /* 0x001fc4000f8e0208 */
[----:B-1----:R-:W-:-:S04]  /*0080*/  IMAD R6, R3, UR4, R0 ;  /* 0x0000000403067c24 */ /* 0x002fc8000f8e0200 */
[----:B------:R-:W-:-:S04]  /*0090*/  IMAD R7, R7, R2, R6 ;  /* 0x0000000207077224 */ /* 0x000fc800078e0206 */
[----:B---3--:R-:W-:-:S05]  /*00a0*/  IMAD.WIDE R4, R7, 0x4, R4 ;  /* 0x0000000407047825 */ /* 0x008fca00078e0204 */
[----:B--2---:R-:W2:Y:S01]  /*00b0*/  LDG.E R9, desc[UR6][R4.64] ;  /* 0x0000000604097981 */ /* 0x004ea2000c1e1900 */
[----:B------:R-:W0:Y:S01]  /*00c0*/  S2UR UR5, SR_CgaCtaId ;  /* 0x00000000000579c3 */ /* 0x000e220000008800 */
[----:B------:R-:W-:Y:S01]  /*00d0*/  IMAD R7, R8, R3, RZ ;  /* 0x0000000308077224 */ /* 0x000fe200078e02ff */
[----:B------:R-:W-:Y:S01]  /*00e0*/  UMOV UR4, 0x400 ;  /* 0x0000040000047882 */ /* 0x000fe20000000000 */
[----:B------:R-:W-:Y:S02]  /*00f0*/  ISETP.GE.AND P0, PT, R3, 0x1, PT ;  /* 0x000000010300780c */ /* 0x000fe40003f06270 */
[----:B------:R-:W-:Y:S01]  /*0100*/  IMAD.IADD R2, R7, 0x1, R0 ;  /* 0x0000000107027824 */ /* 0x000fe200078e0200 */
[----:B0-----:R-:W-:-:S06]  /*0110*/  ULEA UR4, UR5, UR4, 0x18 ;  /* 0x0000000405047291 */ /* 0x001fcc000f8ec0ff */
[----:B------:R-:W-:-:S05]  /*0120*/  LEA R2, R2, UR4, 0x2 ;  /* 0x0000000402027c11 */ /* 0x000fca000f8e10ff */
[----:B--2---:R0:W-:Y:S01]  /*0130*/  STS [R2], R9 ;  /* 0x0000000902007388 */ /* 0x0041e20000000800 */
[----:B------:R-:W-:Y:S06]  /*0140*/  BAR.SYNC.DEFER_BLOCKING 0x0 ;  /* 0x0000000000007b1d */ /* 0x000fec0000010000 */
[----:B------:R-:W-:Y:S05]  /*0150*/  @!P0 BRA `(.L_x_12) ;  /* 0x0000000800348947 */ /* 0x000fea0003800000 */
[C---:B------:R-:W-:Y:S01]  /*0160*/  ISETP.GE.U32.AND P1, PT, R3.reuse, 0x8, PT ;  /* 0x000000080300780c */ /* 0x040fe20003f26070 */
[----:B------:R-:W-:Y:S01]  /*0170*/  IMAD.MOV.U32 R6, RZ, RZ, RZ ;  /* 0x000000ffff067224 */ /* 0x000fe200078e00ff */
[----:B------:R-:W-:-:S04]  /*0180*/  LOP3.LUT R17, R3, 0x7, RZ, 0xc0, !PT ;  /* 0x0000000703117812 */ /* 0x000fc800078ec0ff */
[----:B------:R-:W-:-:S07]  /*0190*/  ISETP.NE.AND P0, PT, R17, RZ, PT ;  /* 0x000000ff1100720c */ /* 0x000fce0003f05270 */
[----:B------:R-:W-:Y:S06]  /*01a0*/  @!P1 BRA `(.L_x_13) ;  /* 0x0000000400049947 */ /* 0x000fec0003800000 */
[----:B0-----:R-:W-:Y:S02]  /*01b0*/  LEA R9, R7, UR4, 0x2 ;  /* 0x0000000407097c11 */ /* 0x001fe4000f8e10ff */
[----:B------:R-:W-:Y:S02]  /*01c0*/  LOP3.LUT R6, R3, 0x7ffffff8, RZ, 0xc0, !PT ;  /* 0x7ffffff803067812 */ /* 0x000fe400078ec0ff */
[----:B------:R-:W-:Y:S01]  /*01d0*/  LEA R8, R0, UR4, 0x2 ;  /* 0x0000000400087c11 */ /* 0x000fe2000f8e10ff */
[----:B------:R-:W-:Y:S02]  /*01e0*/  VIADD R9, R9, 0x10 ;  /* 0x0000001009097836 */ /* 0x000fe40000000000 */
[----:B------:R-:W-:-:S07]  /*01f0*/  IMAD.MOV R10, RZ, RZ, -R6 ;  /* 0x000000ffff0a7224 */ /* 0x000fce00078e0a06 */
.L_x_14:
[----:B------:R-:W-:Y:S01]  /*0200*/  LDS R11, [R2] ;  /* 0x00000000020b7984 */ /* 0x000fe20000000800 */
[C---:B------:R-:W-:Y:S02]  /*0210*/  IMAD R14, R3.reuse, 0x4, R8 ;  /* 0x00000004030e7824 */ /* 0x040fe400078e0208 */
[----:B------:R-:W-:Y:S01]  /*0220*/  VIADD R10, R10, 0x8 ;  /* 0x000000080a0a7836 */ /* 0x000fe20000000000 */
[----:B------:R-:W-:Y:S01]  /*0230*/  LDS R12, [R9+-0x10] ;  /* 0xfffff000090c7984 */ /* 0x000fe20000000800 */
[----:B------:R-:W-:-:S03]  /*0240*/  IMAD R16, R3, 0x4, R14 ;  /* 0x0000000403107824 */ /* 0x000fc600078e020e */
[----:B-1----:R0:W1:Y:S01]  /*0250*/  LDS R13, [R8] ;  /* 0x00000000080d7984 */ /* 0x0020620000000800 */
[C---:B------:R-:W-:Y:S01]  /*0260*/  IMAD R18, R3.reuse, 0x4, R16 ;  /* 0x0000000403127824 */ /* 0x040fe200078e0210 */
[----:B------:R-:W-:Y:S01]  /*0270*/  ISETP.NE.AND P1, PT, R10, RZ, PT ;  /* 0x000000ff0a00720c */ /* 0x000fe20003f25270 */
[----:B0-----:R-:W-:Y:S01]  /*0280*/  IMAD R8, R3, 0x20, R8 ;  /* 0x0000002003087824 */ /* 0x001fe200078e0208 */
[----:B-1----:R-:W-:-:S05]  /*0290*/  VIADDMNMX R11, R13, R12, R11, PT ;  /* 0x0000000c0d0b7246 */ /* 0x002fca000380010b */
[----:B------:R-:W-:Y:S01]  /*02a0*/  STS [R2], R11 ;  /* 0x0000000b02007388 */ /* 0x000fe20000000800 */
[----:B------:R-:W-:Y:S06]  /*02b0*/  BAR.SYNC.DEFER_BLOCKING 0x0 ;  /* 0x0000000000007b1d */ /* 0x000fec0000010000 */
[----:B------:R-:W-:Y:S04]  /*02c0*/  LDS R12, [R2] ;  /* 0x00000000020c7984 */ /* 0x000fe80000000800 */
[----:B------:R-:W-:Y:S04]  /*02d0*/  LDS R13, [R9+-0xc] ;  /* 0xfffff400090d7984 */ /* 0x000fe80000000800 */
[----:B------:R0:W1:Y:S02]  /*02e0*/  LDS R15, [R14] ;  /* 0x000000000e0f7984 */ /* 0x0000640000000800 */
        /* <DEDUP_REMOVED lines=19> */
[----:B------:R-:W-:Y:S04]  /*0420*/  LDS R15, [R9] ;  /* 0x00000000090f7984 */ /* 0x000fe80000000800 */
[----:B------:R0:W1:Y:S02]  /*0430*/  LDS R11, [R14] ;  /* 0x000000000e0b7984 */ /* 0x0000640000000800 */
[----:B0-----:R-:W-:Y:S01]  /*0440*/  IMAD R14, R3, 0x4, R18 ;  /* 0x00000004030e7824 */ /* 0x001fe200078e0212 */
[----:B-1----:R-:W-:-:S05]  /*0450*/  VIADDMNMX R11, R11, R15, R12, PT ;  /* 0x0000000f0b0b7246 */ /* 0x002fca000380010c */
[----:B------:R-:W-:Y:S01]  /*0460*/  STS [R2], R11 ;  /* 0x0000000b02007388 */ /* 0x000fe20000000800 */
[----:B------:R-:W-:Y:S06]  /*0470*/  BAR.SYNC.DEFER_BLOCKING 0x0 ;  /* 0x0000000000007b1d */ /* 0x000fec0000010000 */
[----:B------:R-:W-:Y:S04]  /*0480*/  LDS R12, [R2] ;  /* 0x00000000020c7984 */ /* 0x000fe80000000800 */
[----:B------:R-:W-:Y:S04]  /*0490*/  LDS R15, [R9+0x4] ;  /* 0x00000400090f7984 */ /* 0x000fe80000000800 */
[----:B------:R-:W0:Y:S02]  /*04a0*/  LDS R13, [R16] ;  /* 0x00000000100d7984 */ /* 0x000e240000000800 */
[----:B0-----:R-:W-:-:S05]  /*04b0*/  VIADDMNMX R13, R13, R15, R12, PT ;  /* 0x0000000f0d0d7246 */ /* 0x001fca000380010c */
        /* <DEDUP_REMOVED lines=9> */
[----:B------:R-:W-:Y:S04]  /*0550*/  LDS R12, [R2] ;  /* 0x00000000020c7984 */ /* 0x000fe80000000800 */
[----:B------:R0:W1:Y:S02]  /*0560*/  LDS R13, [R9+0xc] ;  /* 0x00000c00090d7984 */ /* 0x0000640000000800 */
[----:B0-----:R-:W-:Y:S01]  /*0570*/  VIADD R9, R9, 0x20 ;  /* 0x0000002009097836 */ /* 0x001fe20000000000 */
[----:B-1----:R-:W-:-:S05]  /*0580*/  VIADDMNMX R13, R14, R13, R12, PT ;  /* 0x0000000d0e0d7246 */ /* 0x002fca000380010c */
[----:B------:R1:W-:Y:S01]  /*0590*/  STS [R2], R13 ;  /* 0x0000000d02007388 */ /* 0x0003e20000000800 */
[----:B------:R-:W-:Y:S06]  /*05a0*/  BAR.SYNC.DEFER_BLOCKING 0x0 ;  /* 0x0000000000007b1d */ /* 0x000fec0000010000 */
[----:B------:R-:W-:Y:S05]  /*05b0*/  @P1 BRA `(.L_x_14) ;  /* 0xfffffffc00101947 */ /* 0x000fea000383ffff */
.L_x_13:
        /* <DEDUP_REMOVED lines=8> */
[----:B0-----:R-:W-:Y:S02]  /*0640*/  LEA R9, R8, UR4, 0x2 ;  /* 0x0000000408097c11 */ /* 0x001fe4000f8e10ff */
[----:B------:R-:W-:Y:S01]  /*0650*/  LEA R10, R10, UR4, 0x2 ;  /* 0x000000040a0a7c11 */ /* 0x000fe2000f8e10ff */
[----:B------:R-:W-:Y:S04]  /*0660*/  LDS R8, [R2] ;  /* 0x0000000002087984 */ /* 0x000fe80000000800 */
[----:B------:R-:W-:Y:S04]  /*0670*/  LDS R11, [R9] ;  /* 0x00000000090b7984 */ /* 0x000fe80000000800 */
[----:B------:R-:W0:Y:S02]  /*0680*/  LDS R12, [R10] ;  /* 0x000000000a0c7984 */ /* 0x000e240000000800 */
[----:B0-----:R-:W-:Y:S01]  /*0690*/  VIADDMNMX R11, R12, R11, R8, PT ;  /* 0x0000000b0c0b7246 */ /* 0x001fe20003800108 */
[----:B------:R-:W-:-:S04]  /*06a0*/  IMAD R12, R3, 0x4, R10 ;  /* 0x00000004030c7824 */ /* 0x000fc800078e020a */
[----:B------:R-:W-:Y:S01]  /*06b0*/  STS [R2], R11 ;  /* 0x0000000b02007388 */ /* 0x000fe20000000800 */
[----:B------:R-:W-:Y:S06]  /*06c0*/  BAR.SYNC.DEFER_BLOCKING 0x0 ;  /* 0x0000000000007b1d */ /* 0x000fec0000010000 */
[----:B------:R-:W-:Y:S04]  /*06d0*/  LDS R8, [R2] ;  /* 0x0000000002087984 */ /* 0x000fe80000000800 */
[----:B-1----:R-:W-:Y:S04]  /*06e0*/  LDS R13, [R9+0x4] ;  /* 0x00000400090d7984 */ /* 0x002fe80000000800 */
[----:B------:R-:W0:Y:S02]  /*06f0*/  LDS R14, [R12] ;  /* 0x000000000c0e7984 */ /* 0x000e240000000800 */
[----:B0-----:R-:W-:Y:S01]  /*0700*/  VIADDMNMX R13, R14, R13, R8, PT ;  /* 0x0000000d0e0d7246 */ /* 0x001fe20003800108 */
[----:B------:R-:W-:-:S04]  /*0710*/  IMAD R14, R3, 0x4, R12 ;  /* 0x00000004030e7824 */ /* 0x000fc800078e020c */
[----:B------:R-:W-:Y:S01]  /*0720*/  STS [R2], R13 ;  /* 0x0000000d02007388 */ /* 0x000fe20000000800 */
[----:B------:R-:W-:Y:S06]  /*0730*/  BAR.SYNC.DEFER_BLOCKING 0x0 ;  /* 0x0000000000007b1d */ /* 0x000fec0000010000 */
[----:B------:R-:W-:Y:S04]  /*0740*/  LDS R8, [R2] ;  /* 0x0000000002087984 */ /* 0x000fe80000000800 */
[----:B------:R-:W-:Y:S04]  /*0750*/  LDS R15, [R9+0x8] ;  /* 0x00000800090f7984 */ /* 0x000fe80000000800 */
[----:B------:R-:W0:Y:S02]  /*0760*/  LDS R10, [R14] ;  /* 0x000000000e0a7984 */ /* 0x000e240000000800 */
[----:B0-----:R-:W-:Y:S01]  /*0770*/  VIADDMNMX R15, R10, R15, R8, PT ;  /* 0x0000000f0a0f7246 */ /* 0x001fe20003800108 */
[----:B------:R-:W-:-:S04]  /*0780*/  IMAD R10, R3, 0x4, R14 ;  /* 0x00000004030a7824 */ /* 0x000fc800078e020e */
[----:B------:R-:W-:Y:S01]  /*0790*/  STS [R2], R15 ;  /* 0x0000000f02007388 */ /* 0x000fe20000000800 */
[----:B------:R-:W-:Y:S06]  /*07a0*/  BAR.SYNC.DEFER_BLOCKING 0x0 ;  /* 0x0000000000007b1d */ /* 0x000fec0000010000 */
[----:B------:R-:W-:Y:S04]  /*07b0*/  LDS R11, [R9+0xc] ;  /* 0x00000c00090b7984 */ /* 0x000fe80000000800 */
[----:B------:R-:W-:Y:S04]  /*07c0*/  LDS R10, [R10] ;  /* 0x000000000a0a7984 */ /* 0x000fe80000000800 */
[----:B------:R-:W0:Y:S02]  /*07d0*/  LDS R8, [R2] ;  /* 0x0000000002087984 */ /* 0x000e240000000800 */
[----:B0-----:R-:W-:-:S05]  /*07e0*/  VIADDMNMX R11, R10, R11, R8, PT ;  /* 0x0000000b0a0b7246 */ /* 0x001fca0003800108 */
[----:B------:R2:W-:Y:S01]  /*07f0*/  STS [R2], R11 ;  /* 0x0000000b02007388 */ /* 0x0005e20000000800 */
[----:B------:R-:W-:Y:S06]  /*0800*/  BAR.SYNC.DEFER_BLOCKING 0x0 ;  /* 0x0000000000007b1d */ /* 0x000fec0000010000 */
.L_x_15:
[----:B------:R-:W-:Y:S05]  /*0810*/  @!P1 BRA `(.L_x_12) ;  /* 0x0000000000849947 */ /* 0x000fea0003800000 */
[----:B------:R-:W-:Y:S02]  /*0820*/  ISETP.NE.AND P0, PT, R16, 0x1, PT ;  /* 0x000000011000780c */ /* 0x000fe40003f05270 */
[----:B------:R-:W-:-:S04]  /*0830*/  LOP3.LUT R8, R3, 0x1, RZ, 0xc0, !PT ;  /* 0x0000000103087812 */ /* 0x000fc800078ec0ff */
[----:B------:R-:W-:-:S07]  /*0840*/  ISETP.NE.U32.AND P1, PT, R8, 0x1, PT ;  /* 0x000000010800780c */ /* 0x000fce0003f25070 */
[----:B------:R-:W-:Y:S06]  /*0850*/  @!P0 BRA `(.L_x_16) ;  /* 0x0000000000488947 */ /* 0x000fec0003800000 */
[----:B------:R-:W-:Y:S02]  /*0860*/  IMAD.IADD R8, R7, 0x1, R6 ;  /* 0x0000000107087824 */ /* 0x000fe400078e0206 */
[C---:B0-----:R-:W-:Y:S02]  /*0870*/  IMAD R9, R6.reuse, R3, R0 ;  /* 0x0000000306097224 */ /* 0x041fe400078e0200 */
[----:B------:R-:W-:Y:S01]  /*0880*/  VIADD R6, R6, 0x2 ;  /* 0x0000000206067836 */ /* 0x000fe20000000000 */
[----:B------:R-:W-:Y:S02]  /*0890*/  LEA R12, R8, UR4, 0x2 ;  /* 0x00000004080c7c11 */ /* 0x000fe4000f8e10ff */
        /* <DEDUP_REMOVED lines=8> */
[----:B--2---:R-:W-:Y:S04]  /*0920*/  LDS R11, [R12+0x4] ;  /* 0x000004000c0b7984 */ /* 0x004fe80000000800 */
[----:B------:R-:W-:Y:S04]  /*0930*/  LDS R10, [R10] ;  /* 0x000000000a0a7984 */ /* 0x000fe80000000800 */
[----:B------:R-:W0:Y:S02]  /*0940*/  LDS R8, [R2] ;  /* 0x0000000002087984 */ /* 0x000e240000000800 */
[----:B0-----:R-:W-:-:S05]  /*0950*/  VIADDMNMX R11, R10, R11, R8, PT ;  /* 0x0000000b0a0b7246 */ /* 0x001fca0003800108 */
[----:B------:R3:W-:Y:S01]  /*0960*/  STS [R2], R11 ;  /* 0x0000000b02007388 */ /* 0x0007e20000000800 */
[----:B------:R-:W-:Y:S06]  /*0970*/  BAR.SYNC.DEFER_BLOCKING 0x0 ;  /* 0x0000000000007b1d */ /* 0x000fec0000010000 */
.L_x_16:
[----:B------:R-:W-:Y:S05]  /*0980*/  @P1 BRA `(.L_x_12) ;  /* 0x0000000000281947 */ /* 0x000fea0003800000 */
[----:B------:R-:W-:Y:S02]  /*0990*/  IMAD R0, R6, R3, R0 ;  /* 0x0000000306007224 */ /* 0x000fe400078e0200 */
[----:B------:R-:W-:-:S03]  /*09a0*/  IMAD.IADD R6, R7, 0x1, R6 ;  /* 0x0000000107067824 */ /* 0x000fc600078e0206 */
[----:B------:R-:W-:Y:S02]  /*09b0*/  LEA R7, R0, UR4, 0x2 ;  /* 0x0000000400077c11 */ /* 0x000fe4000f8e10ff */
[----:B------:R-:W-:Y:S01]  /*09c0*/  LEA R6, R6, UR4, 0x2 ;  /* 0x0000000406067c11 */ /* 0x000fe2000f8e10ff */
[----:B------:R-:W-:Y:S04]  /*09d0*/  LDS R0, [R2] ;  /* 0x0000000002007984 */ /* 0x000fe80000000800 */
[----:B------:R-:W-:Y:S04]  /*09e0*/  LDS R3, [R6] ;  /* 0x0000000006037984 */ /* 0x000fe80000000800 */
[----:B------:R-:W4:Y:S02]  /*09f0*/  LDS R7, [R7] ;  /* 0x0000000007077984 */ /* 0x000f240000000800 */
[----:B----4-:R-:W-:-:S05]  /*0a00*/  VIADDMNMX R3, R7, R3, R0, PT ;  /* 0x0000000307037246 */ /* 0x010fca0003800100 */
[----:B------:R4:W-:Y:S01]  /*0a10*/  STS [R2], R3 ;  /* 0x0000000302007388 */ /* 0x0009e20000000800 */
[----:B------:R-:W-:Y:S06]  /*0a20*/  BAR.SYNC.DEFER_BLOCKING 0x0 ;  /* 0x0000000000007b1d */ /* 0x000fec0000010000 */
.L_x_12:
[----:B----4-:R-:W4:Y:S04]  /*0a30*/  LDS R3, [R2] ;  /* 0x0000000002037984 */ /* 0x010f280000000800 */
[----:B----4-:R-:W-:Y:S01]  /*0a40*/  STG.E desc[UR6][R4.64], R3 ;  /* 0x0000000304007986 */ /* 0x010fe2000c101906 */
[----:B------:R-:W-:Y:S05]  /*0a50*/  EXIT ;  /* 0x000000000000794d */ /* 0x000fea0003800000 */
.L_x_17:
        /* <DEDUP_REMOVED lines=10> */
.L_x_20:


//--------------------- .nv.shared._Z17blockedASAPPhase3iPiii --------------------------
	.section	.nv.shared._Z17blockedASAPPhase3iPiii,"aw",@nobits
	.sectionflags	@""
	.align	4
.nv.shared._Z17blockedASAPPhase3iPiii:
	.zero		9216


//--------------------- .nv.shared.reserved.0     --------------------------
	.section	.nv.shared.reserved.0,"aw",@nobits
	.weak		__nv_reservedSMEM_offset_0_alias
	.size		__nv_reservedSMEM_offset_0_alias, 0, 64
	.other		__nv_reservedSMEM_offset_0_alias,@"STO_CUDA_RESERVED_SHARED STV_DEFAULT"
__nv_reservedSMEM_offset_0_alias:
	.zero		0
	.zero		64


//--------------------- .nv.shared._Z17blockedASAPPhase2iPiii --------------------------
	.section	.nv.shared._Z17blockedASAPPhase2iPiii,"aw",@nobits
	.sectionflags	@""
	.align	4
.nv.shared._Z17blockedASAPPhase2iPiii:
	.zero		13312


//--------------------- .nv.shared._Z17blockedASAPPhase1iPiii --------------------------
	.section	.nv.shared._Z17blockedASAPPhase1iPiii,"aw",@nobits
	.sectionflags	@""
	.align	4
.nv.shared._Z17blockedASAPPhase1iPiii:
	.zero		5120


//--------------------- .nv.constant0._Z17blockedASAPPhase3iPiii --------------------------
	.section	.nv.constant0._Z17blockedASAPPhase3iPiii,"a",@progbits
	.sectionflags	@""
	.align	4
.nv.constant0._Z17blockedASAPPhase3iPiii:
	.zero		920


//--------------------- .nv.constant0._Z17blockedASAPPhase2iPiii --------------------------
	.section	.nv.constant0._Z17blockedASAPPhase2iPiii,"a",@progbits
	.sectionflags	@""
	.align	4
.nv.constant0._Z17blockedASAPPhase2iPiii:
	.zero		920


//--------------------- .nv.constant0._Z17blockedASAPPhase1iPiii --------------------------
	.section	.nv.constant0._Z17blockedASAPPhase1iPiii,"a",@progbits
	.sectionflags	@""
	.align	4
.nv.constant0._Z17blockedASAPPhase1iPiii:
	.zero		920


//--------------------- SYMBOLS --------------------------

	.type		.nv.reservedSmem.offset0,@object
	.size		.nv.reservedSmem.offset0,0x4
	.type		.nv.reservedSmem.cap,@object
	.size		.nv.reservedSmem.cap,0x4
